// auto-generated by cutlass_sweep.gemm — config: {"arch": "sm_90", "cluster_m": 1, "cluster_n": 1, "dtype": "e4m3", "stages": 3, "tile_k": 64, "tile_m": 64, "tile_n": 128}
#include "cutlass/cutlass.h"
#include "cutlass/gemm/collective/collective_builder.hpp"
#include "cutlass/gemm/device/gemm_universal_adapter.h"
#include "cutlass/gemm/kernel/gemm_universal.hpp"
#include "cutlass/epilogue/collective/collective_builder.hpp"

using ElemA = cutlass::float_e4m3_t;
using ElemB = cutlass::float_e4m3_t;
using ElemCD = cutlass::float_e4m3_t;
using Acc  = float;
using TileShape    = cute::Shape<cute::_64, cute::_128, cute::_64>;
using ClusterShape = cute::Shape<cute::_1, cute::_1, cute::_1>;

using CollectiveEpilogue = typename cutlass::epilogue::collective::CollectiveBuilder<
    cutlass::arch::Sm90, cutlass::arch::OpClassTensorOp,
    TileShape, ClusterShape,
    cutlass::epilogue::collective::EpilogueTileAuto,
    Acc, Acc,
    ElemCD, cutlass::layout::RowMajor, 128 / cutlass::sizeof_bits<ElemCD>::value,
    ElemCD, cutlass::layout::RowMajor, 128 / cutlass::sizeof_bits<ElemCD>::value,
    cutlass::epilogue::collective::EpilogueScheduleAuto
  >::CollectiveOp;

using CollectiveMainloop = typename cutlass::gemm::collective::CollectiveBuilder<
    cutlass::arch::Sm90, cutlass::arch::OpClassTensorOp,
    ElemA, cutlass::layout::RowMajor, 128 / cutlass::sizeof_bits<ElemA>::value,
    ElemB, cutlass::layout::ColumnMajor, 128 / cutlass::sizeof_bits<ElemB>::value,
    Acc,
    TileShape, ClusterShape,
    cutlass::gemm::collective::StageCount<3>,
    cutlass::gemm::collective::KernelScheduleAuto
  >::CollectiveOp;

using GemmKernel = cutlass::gemm::kernel::GemmUniversal<
    cute::Shape<int,int,int,int>,
    CollectiveMainloop,
    CollectiveEpilogue
>;
using Gemm = cutlass::gemm::device::GemmUniversalAdapter<GemmKernel>;

// Force the device kernel symbol into the cubin without needing a host main.
auto* _anchor = &cutlass::device_kernel<GemmKernel>;


// ===== COMPILED SASS (sm_90a) =====

	.target	sm_90a

	.elftype	@"ET_EXEC"


//--------------------- .note.nv.tkinfo           --------------------------
	.section	.note.nv.tkinfo,"",@"SHT_NOTE"
	.sectionflags	@"SHF_NOTE_NV_TKINFO"
	.tkinfo
        /*0018*/ 	.word	0x00000002
        /*0030*/ 	.string	""
        /*0030*/ 	.string	"ptxas"
        /*0030*/ 	.string	"Cuda compilation tools, release 13.0, V13.0.88"
        /*0030*/ 	.string	"Build cuda_13.0.r13.0/compiler.36424714_0"
        /*0030*/ 	.string	"-arch sm_90a -m 64 "



//--------------------- .note.nv.cuinfo           --------------------------
	.section	.note.nv.cuinfo,"",@"SHT_NOTE"
	.sectionflags	@"SHF_NOTE_NV_CUINFO"
        /*0018*/ 	.short	0x0002
        /*001a*/ 	.short	0x005a
        /*001c*/ 	.short	0x0082
	.zero		2


//--------------------- .nv.info                  --------------------------
	.section	.nv.info,"",@"SHT_CUDA_INFO"
	.align	4


	//----- nvinfo : EIATTR_REGCOUNT
	.align		4
        /*0000*/ 	.byte	0x04, 0x2f
        /*0002*/ 	.short	(.L_12 - .L_11)
	.align		4
.L_11:
        /*0004*/ 	.word	index@(_ZN7cutlass13device_kernelINS_4gemm6kernel13GemmUniversalIN4cute5tupleIJiiiiEEENS1_10collective13CollectiveMmaINS1_37MainloopSm90TmaGmmaWarpSpecializedFP8ILi3ENS5_IJNS4_1CILi1EEESB_SB_EEENS1_32KernelTmaWarpSpecializedPingpongEEENS5_IJNSA_ILi64EEENSA_ILi128EEESF_EEENS_12float_e4m3_tENS5_IJlSB_lEEESI_SJ_NS4_8TiledMMAINS4_8MMA_AtomIJNS4_4SM904GMMA31MMA_64x128x32_F32E4M3E4M3_SS_TNILNSN_7ScaleInE1ELSP_1EEEEEENS4_6LayoutISC_NS5_IJNSA_ILi0EEEST_ST_EEEEENS5_IJNS4_10UnderscoreESW_SW_EEEEENS4_13SM90_TMA_LOADENS4_14ComposedLayoutINS4_7SwizzleILi2ELi4ELi3EEENS4_18smem_ptr_flag_bitsILi8EEENSS_INS5_IJNSA_ILi8EEESF_EEENS5_IJSF_SB_EEEEEEEvNS4_8identityESZ_S19_vS1A_EENS_8epilogue10collective6detail29Sm90TmaWarpSpecializedAdapterINS1D_15DefaultEpilogueISI_SJ_SJ_NS1C_6thread17LinearCombinationISI_Li1EffLNS1H_9ScaleType4KindE0ELNS_15FloatRoundStyleE2ESI_EENS1_15EpilogueDefaultEEEEEvvEEEEvNT_6ParamsE)
        /*0008*/ 	.word	0x000000a8


	//----- nvinfo : EIATTR_FRAME_SIZE
	.align		4
.L_12:
        /*000c*/ 	.byte	0x04, 0x11
        /*000e*/ 	.short	(.L_14 - .L_13)
	.align		4
.L_13:
        /*0010*/ 	.word	index@(_ZN7cutlass13device_kernelINS_4gemm6kernel13GemmUniversalIN4cute5tupleIJiiiiEEENS1_10collective13CollectiveMmaINS1_37MainloopSm90TmaGmmaWarpSpecializedFP8ILi3ENS5_IJNS4_1CILi1EEESB_SB_EEENS1_32KernelTmaWarpSpecializedPingpongEEENS5_IJNSA_ILi64EEENSA_ILi128EEESF_EEENS_12float_e4m3_tENS5_IJlSB_lEEESI_SJ_NS4_8TiledMMAINS4_8MMA_AtomIJNS4_4SM904GMMA31MMA_64x128x32_F32E4M3E4M3_SS_TNILNSN_7ScaleInE1ELSP_1EEEEEENS4_6LayoutISC_NS5_IJNSA_ILi0EEEST_ST_EEEEENS5_IJNS4_10UnderscoreESW_SW_EEEEENS4_13SM90_TMA_LOADENS4_14ComposedLayoutINS4_7SwizzleILi2ELi4ELi3EEENS4_18smem_ptr_flag_bitsILi8EEENSS_INS5_IJNSA_ILi8EEESF_EEENS5_IJSF_SB_EEEEEEEvNS4_8identityESZ_S19_vS1A_EENS_8epilogue10collective6detail29Sm90TmaWarpSpecializedAdapterINS1D_15DefaultEpilogueISI_SJ_SJ_NS1C_6thread17LinearCombinationISI_Li1EffLNS1H_9ScaleType4KindE0ELNS_15FloatRoundStyleE2ESI_EENS1_15EpilogueDefaultEEEEEvvEEEEvNT_6ParamsE)
        /*0014*/ 	.word	0x00000000


	//----- nvinfo : EIATTR_MIN_STACK_SIZE
	.align		4
.L_14:
        /*0018*/ 	.byte	0x04, 0x12
        /*001a*/ 	.short	(.L_16 - .L_15)
	.align		4
.L_15:
        /*001c*/ 	.word	index@(_ZN7cutlass13device_kernelINS_4gemm6kernel13GemmUniversalIN4cute5tupleIJiiiiEEENS1_10collective13CollectiveMmaINS1_37MainloopSm90TmaGmmaWarpSpecializedFP8ILi3ENS5_IJNS4_1CILi1EEESB_SB_EEENS1_32KernelTmaWarpSpecializedPingpongEEENS5_IJNSA_ILi64EEENSA_ILi128EEESF_EEENS_12float_e4m3_tENS5_IJlSB_lEEESI_SJ_NS4_8TiledMMAINS4_8MMA_AtomIJNS4_4SM904GMMA31MMA_64x128x32_F32E4M3E4M3_SS_TNILNSN_7ScaleInE1ELSP_1EEEEEENS4_6LayoutISC_NS5_IJNSA_ILi0EEEST_ST_EEEEENS5_IJNS4_10UnderscoreESW_SW_EEEEENS4_13SM90_TMA_LOADENS4_14ComposedLayoutINS4_7SwizzleILi2ELi4ELi3EEENS4_18smem_ptr_flag_bitsILi8EEENSS_INS5_IJNSA_ILi8EEESF_EEENS5_IJSF_SB_EEEEEEEvNS4_8identityESZ_S19_vS1A_EENS_8epilogue10collective6detail29Sm90TmaWarpSpecializedAdapterINS1D_15DefaultEpilogueISI_SJ_SJ_NS1C_6thread17LinearCombinationISI_Li1EffLNS1H_9ScaleType4KindE0ELNS_15FloatRoundStyleE2ESI_EENS1_15EpilogueDefaultEEEEEvvEEEEvNT_6ParamsE)
        /*0020*/ 	.word	0x00000000
.L_16:


//--------------------- .nv.compat                --------------------------
	.section	.nv.compat,"",@"SHT_CUDA_COMPAT_INFO"
	.align	4
        /*0000*/ 	.byte	0x02, 0x09, 0x01, 0x00, 0x02, 0x02, 0x04, 0x00, 0x02, 0x05, 0x05, 0x00, 0x03, 0x07, 0x01, 0x01
        /*0010*/ 	.byte	0x02, 0x03, 0x01, 0x00, 0x02, 0x06, 0x01, 0x00, 0x04, 0x0b, 0x08, 0x00, 0x00, 0x00, 0x00, 0x00
        /*0020*/ 	.byte	0x00, 0x00, 0x00, 0x00


//--------------------- .nv.info._ZN7cutlass13device_kernelINS_4gemm6kernel13GemmUniversalIN4cute5tupleIJiiiiEEENS1_10collective13CollectiveMmaINS1_37MainloopSm90TmaGmmaWarpSpecializedFP8ILi3ENS5_IJNS4_1CILi1EEESB_SB_EEENS1_32KernelTmaWarpSpecializedPingpongEEENS5_IJNSA_ILi64EEENSA_ILi128EEESF_EEENS_12float_e4m3_tENS5_IJlSB_lEEESI_SJ_NS4_8TiledMMAINS4_8MMA_AtomIJNS4_4SM904GMMA31MMA_64x128x32_F32E4M3E4M3_SS_TNILNSN_7ScaleInE1ELSP_1EEEEEENS4_6LayoutISC_NS5_IJNSA_ILi0EEEST_ST_EEEEENS5_IJNS4_10UnderscoreESW_SW_EEEEENS4_13SM90_TMA_LOADENS4_14ComposedLayoutINS4_7SwizzleILi2ELi4ELi3EEENS4_18smem_ptr_flag_bitsILi8EEENSS_INS5_IJNSA_ILi8EEESF_EEENS5_IJSF_SB_EEEEEEEvNS4_8identityESZ_S19_vS1A_EENS_8epilogue10collective6detail29Sm90TmaWarpSpecializedAdapterINS1D_15DefaultEpilogueISI_SJ_SJ_NS1C_6thread17LinearCombinationISI_Li1EffLNS1H_9ScaleType4KindE0ELNS_15FloatRoundStyleE2ESI_EENS1_15EpilogueDefaultEEEEEvvEEEEvNT_6ParamsE --------------------------
	.section	.nv.info._ZN7cutlass13device_kernelINS_4gemm6kernel13GemmUniversalIN4cute5tupleIJiiiiEEENS1_10collective13CollectiveMmaINS1_37MainloopSm90TmaGmmaWarpSpecializedFP8ILi3ENS5_IJNS4_1CILi1EEESB_SB_EEENS1_32KernelTmaWarpSpecializedPingpongEEENS5_IJNSA_ILi64EEENSA_ILi128EEESF_EEENS_12float_e4m3_tENS5_IJlSB_lEEESI_SJ_NS4_8TiledMMAINS4_8MMA_AtomIJNS4_4SM904GMMA31MMA_64x128x32_F32E4M3E4M3_SS_TNILNSN_7ScaleInE1ELSP_1EEEEEENS4_6LayoutISC_NS5_IJNSA_ILi0EEEST_ST_EEEEENS5_IJNS4_10UnderscoreESW_SW_EEEEENS4_13SM90_TMA_LOADENS4_14ComposedLayoutINS4_7SwizzleILi2ELi4ELi3EEENS4_18smem_ptr_flag_bitsILi8EEENSS_INS5_IJNSA_ILi8EEESF_EEENS5_IJSF_SB_EEEEEEEvNS4_8identityESZ_S19_vS1A_EENS_8epilogue10collective6detail29Sm90TmaWarpSpecializedAdapterINS1D_15DefaultEpilogueISI_SJ_SJ_NS1C_6thread17LinearCombinationISI_Li1EffLNS1H_9ScaleType4KindE0ELNS_15FloatRoundStyleE2ESI_EENS1_15EpilogueDefaultEEEEEvvEEEEvNT_6ParamsE,"",@"SHT_CUDA_INFO"
	.sectionflags	@""
	.align	4


	//----- nvinfo : EIATTR_CUDA_API_VERSION
	.align		4
        /*0000*/ 	.byte	0x04, 0x37
        /*0002*/ 	.short	(.L_18 - .L_17)
.L_17:
        /*0004*/ 	.word	0x00000082


	//----- nvinfo : EIATTR_KPARAM_INFO
	.align		4
.L_18:
        /*0008*/ 	.byte	0x04, 0x17
        /*000a*/ 	.short	(.L_20 - .L_19)
.L_19:
        /*000c*/ 	.word	0x00000000
        /*0010*/ 	.short	0x0000
        /*0012*/ 	.short	0x0070
        /*0014*/ 	.byte	0x00, 0xf0, 0x01, 0x10


	//----- nvinfo : EIATTR_SPARSE_MMA_MASK
	.align		4
.L_20:
        /*0018*/ 	.byte	0x03, 0x50
        /*001a*/ 	.short	0x0000


	//----- nvinfo : EIATTR_MAXREG_COUNT
	.align		4
        /*001c*/ 	.byte	0x03, 0x1b
        /*001e*/ 	.short	0x00a8


	//----- nvinfo : EIATTR_NUM_BARRIERS
	.align		4
        /*0020*/ 	.byte	0x02, 0x4c
        /*0022*/ 	.byte	0x01
	.zero		1


	//----- nvinfo : EIATTR_MERCURY_ISA_VERSION
	.align		4
        /*0024*/ 	.byte	0x03, 0x5f
        /*0026*/ 	.short	0x0101


	//----- nvinfo : EIATTR_INT_WARP_WIDE_INSTR_OFFSETS
	.align		4
        /*0028*/ 	.byte	0x04, 0x31
        /*002a*/ 	.short	(.L_22 - .L_21)


	//   ....[0]....
.L_21:
        /*002c*/ 	.word	0x00000400


	//   ....[1]....
        /*0030*/ 	.word	0x00000420


	//   ....[2]....
        /*0034*/ 	.word	0x000004a0


	//   ....[3]....
        /*0038*/ 	.word	0x000004b0


	//   ....[4]....
        /*003c*/ 	.word	0x000004c0


	//   ....[5]....
        /*0040*/ 	.word	0x000004e0


	//   ....[6]....
        /*0044*/ 	.word	0x00000530


	//   ....[7]....
        /*0048*/ 	.word	0x00000550


	//----- nvinfo : EIATTR_COOP_GROUP_MASK_REGIDS
	.align		4
.L_22:
        /*004c*/ 	.byte	0x04, 0x29
        /*004e*/ 	.short	(.L_24 - .L_23)


	//   ....[0]....
.L_23:
        /*0050*/ 	.word	0xffffffff


	//   ....[1]....
        /*0054*/ 	.word	0xffffffff


	//   ....[2]....
        /*0058*/ 	.word	0xffffffff


	//   ....[3]....
        /*005c*/ 	.word	0xffffffff


	//   ....[4]....
        /*0060*/ 	.word	0xffffffff


	//   ....[5]....
        /*0064*/ 	.word	0xffffffff


	//----- nvinfo : EIATTR_COOP_GROUP_INSTR_OFFSETS
	.align		4
.L_24:
        /*0068*/ 	.byte	0x04, 0x28
        /*006a*/ 	.short	(.L_26 - .L_25)


	//   ....[0]....
.L_25:
        /*006c*/ 	.word	0x00000060


	//   ....[1]....
        /*0070*/ 	.word	0x00000070


	//   ....[2]....
        /*0074*/ 	.word	0x00000130


	//   ....[3]....
        /*0078*/ 	.word	0x000002a0


	//   ....[4]....
        /*007c*/ 	.word	0x000002e0


	//   ....[5]....
        /*0080*/ 	.word	0x00000320


	//----- nvinfo : EIATTR_REG_RECONFIG
	.align		4
.L_26:
        /*0084*/ 	.byte	0x01, 0x54
	.zero		2


	//----- nvinfo : EIATTR_MBARRIER_INSTR_OFFSETS
	.align		4
        /*0088*/ 	.byte	0x04, 0x39
        /*008a*/ 	.short	(.L_28 - .L_27)


	//   ....[0]....
.L_27:
        /*008c*/ 	.word	0x00000230
        /*0090*/ 	.word	0x000000ff
        /*0094*/ 	.word	0x00000000
        /*0098*/ 	.short	0x0100
        /*009a*/ 	.byte	0x08
	.zero		1


	//   ....[1]....
        /*009c*/ 	.word	0x00000240
        /*00a0*/ 	.word	0x000000ff
        /*00a4*/ 	.word	0x00000018
        /*00a8*/ 	.short	0x0100
        /*00aa*/ 	.byte	0x08
	.zero		1


	//   ....[2]....
        /*00ac*/ 	.word	0x00000250
        /*00b0*/ 	.word	0x000000ff
        /*00b4*/ 	.word	0x00000008
        /*00b8*/ 	.short	0x0100
        /*00ba*/ 	.byte	0x08
	.zero		1


	//   ....[3]....
        /*00bc*/ 	.word	0x00000260
        /*00c0*/ 	.word	0x000000ff
        /*00c4*/ 	.word	0x00000020
        /*00c8*/ 	.short	0x0100
        /*00ca*/ 	.byte	0x08
	.zero		1


	//   ....[4]....
        /*00cc*/ 	.word	0x00000270
        /*00d0*/ 	.word	0x000000ff
        /*00d4*/ 	.word	0x00000010
        /*00d8*/ 	.short	0x0100
        /*00da*/ 	.byte	0x08
	.zero		1


	//   ....[5]....
        /*00dc*/ 	.word	0x00000280
        /*00e0*/ 	.word	0x000000ff
        /*00e4*/ 	.word	0x00000028
        /*00e8*/ 	.short	0x0100
        /*00ea*/ 	.byte	0x08
	.zero		1


	//   ....[6]....
        /*00ec*/ 	.word	0x00000590
        /*00f0*/ 	.word	0x000000ff
        /*00f4*/ 	.word	0x00000060
        /*00f8*/ 	.short	0x0100
        /*00fa*/ 	.byte	0x08
	.zero		1


	//   ....[7]....
        /*00fc*/ 	.word	0x00000600
        /*0100*/ 	.word	0x000000ff
        /*0104*/ 	.word	0x00000068
        /*0108*/ 	.short	0x0100
        /*010a*/ 	.byte	0x08
	.zero		1


	//   ....[8]....
        /*010c*/ 	.word	0x00000620
        /*0110*/ 	.word	0x000000ff
        /*0114*/ 	.word	0x00000040
        /*0118*/ 	.short	0x0100
        /*011a*/ 	.byte	0x09
	.zero		1


	//   ....[9]....
        /*011c*/ 	.word	0x00000630
        /*0120*/ 	.word	0x000000ff
        /*0124*/ 	.word	0x00000048
        /*0128*/ 	.short	0x0100
        /*012a*/ 	.byte	0x09
	.zero		1


	//   ....[10]....
        /*012c*/ 	.word	0x00000640
        /*0130*/ 	.word	0x000000ff
        /*0134*/ 	.word	0x00000050
        /*0138*/ 	.short	0x0100
        /*013a*/ 	.byte	0x09
	.zero		1


	//   ....[11]....
        /*013c*/ 	.word	0x00000650
        /*0140*/ 	.word	0x000000ff
        /*0144*/ 	.word	0x00000058
        /*0148*/ 	.short	0x0100
        /*014a*/ 	.byte	0x09
	.zero		1


	//   ....[12]....
        /*014c*/ 	.word	0x00001400
        /*0150*/ 	.word	0x000000ff
        /*0154*/ 	.word	0xfffffff8
        /*0158*/ 	.short	0x010a
        /*015a*/ 	.byte	0x0f
	.zero		1


	//   ....[13]....
        /*015c*/ 	.word	0x000018e0
        /*0160*/ 	.word	0x000000ff
        /*0164*/ 	.word	0x00000000
        /*0168*/ 	.short	0x010a
        /*016a*/ 	.byte	0x06
	.zero		1


	//   ....[14]....
        /*016c*/ 	.word	0x00001920
        /*0170*/ 	.word	0x000000ff
        /*0174*/ 	.word	0x00000000
        /*0178*/ 	.short	0x010a
        /*017a*/ 	.byte	0x06
	.zero		1


	//   ....[15]....
        /*017c*/ 	.word	0x00002220
        /*0180*/ 	.word	0x000000ff
        /*0184*/ 	.word	0x00000000
        /*0188*/ 	.short	0x010a
        /*018a*/ 	.byte	0x09
	.zero		1


	//   ....[16]....
        /*018c*/ 	.word	0x00002260
        /*0190*/ 	.word	0x000000ff
        /*0194*/ 	.word	0x00000000
        /*0198*/ 	.short	0x010a
        /*019a*/ 	.byte	0x09
	.zero		1


	//   ....[17]....
        /*019c*/ 	.word	0x000028c0
        /*01a0*/ 	.word	0x000000ff
        /*01a4*/ 	.word	0x00000000
        /*01a8*/ 	.short	0x0101
        /*01aa*/ 	.byte	0x08
	.zero		1


	//   ....[18]....
        /*01ac*/ 	.word	0x00002e30
        /*01b0*/ 	.word	0x00000011
        /*01b4*/ 	.word	0x00000000
        /*01b8*/ 	.short	0x0101
        /*01ba*/ 	.byte	0x16
	.zero		1


	//   ....[19]....
        /*01bc*/ 	.word	0x00002f10
        /*01c0*/ 	.word	0x000000ff
        /*01c4*/ 	.word	0x00000000
        /*01c8*/ 	.short	0x0101
        /*01ca*/ 	.byte	0x08
	.zero		1


	//   ....[20]....
        /*01cc*/ 	.word	0x00002fc0
        /*01d0*/ 	.word	0x000000ff
        /*01d4*/ 	.word	0x00000008
        /*01d8*/ 	.short	0x010a
        /*01da*/ 	.byte	0x0f
	.zero		1


	//   ....[21]....
        /*01dc*/ 	.word	0x00007860
        /*01e0*/ 	.word	0x00000004
        /*01e4*/ 	.word	0x00000000
        /*01e8*/ 	.short	0x0101
        /*01ea*/ 	.byte	0x16
	.zero		1


	//   ....[22]....
        /*01ec*/ 	.word	0x00008140
        /*01f0*/ 	.word	0x00000013
        /*01f4*/ 	.word	0x00000018
        /*01f8*/ 	.short	0x010a
        /*01fa*/ 	.byte	0x3f
	.zero		1


	//   ....[23]....
        /*01fc*/ 	.word	0x000084b0
        /*0200*/ 	.word	0x0000000a
        /*0204*/ 	.word	0x00000068
        /*0208*/ 	.short	0x0101
        /*020a*/ 	.byte	0x3f
	.zero		1


	//   ....[24]....
        /*020c*/ 	.word	0x00008c10
        /*0210*/ 	.word	0x00000007
        /*0214*/ 	.word	0x00000000
        /*0218*/ 	.short	0x010a
        /*021a*/ 	.byte	0x3f
	.zero		1


	//   ....[25]....
        /*021c*/ 	.word	0x00008c90
        /*0220*/ 	.word	0x00000006
        /*0224*/ 	.word	0x00000000
        /*0228*/ 	.short	0x010a
        /*022a*/ 	.byte	0x3f
	.zero		1


	//   ....[26]....
        /*022c*/ 	.word	0x00008d20
        /*0230*/ 	.word	0x00000003
        /*0234*/ 	.word	0x00000000
        /*0238*/ 	.short	0x010a
        /*023a*/ 	.byte	0x3f
	.zero		1


	//   ....[27]....
        /*023c*/ 	.word	0x00008d90
        /*0240*/ 	.word	0x00000011
        /*0244*/ 	.word	0xfffffff8
        /*0248*/ 	.short	0x010a
        /*024a*/ 	.byte	0x3f
	.zero		1


	//   ....[28]....
        /*024c*/ 	.word	0x00008df0
        /*0250*/ 	.word	0x00000011
        /*0254*/ 	.word	0x00000000
        /*0258*/ 	.short	0x010a
        /*025a*/ 	.byte	0x3f
	.zero		1


	//   ....[29]....
        /*025c*/ 	.word	0x00008e50
        /*0260*/ 	.word	0x00000012
        /*0264*/ 	.word	0x00000000
        /*0268*/ 	.short	0x010a
        /*026a*/ 	.byte	0x3f
	.zero		1


	//   ....[30]....
        /*026c*/ 	.word	0x00008eb0
        /*0270*/ 	.word	0x00000011
        /*0274*/ 	.word	0x00000008
        /*0278*/ 	.short	0x010a
        /*027a*/ 	.byte	0x3f
	.zero		1


	//   ....[31]....
        /*027c*/ 	.word	0x00008f80
        /*0280*/ 	.word	0x00000013
        /*0284*/ 	.word	0x00000018
        /*0288*/ 	.short	0x010a
        /*028a*/ 	.byte	0x3f
	.zero		1


	//   ....[32]....
        /*028c*/ 	.word	0x00009060
        /*0290*/ 	.word	0x00000007
        /*0294*/ 	.word	0x00000000
        /*0298*/ 	.short	0x010a
        /*029a*/ 	.byte	0x3f
	.zero		1


	//   ....[33]....
        /*029c*/ 	.word	0x000090b0
        /*02a0*/ 	.word	0x00000006
        /*02a4*/ 	.word	0x00000000
        /*02a8*/ 	.short	0x010a
        /*02aa*/ 	.byte	0x3f
	.zero		1


	//----- nvinfo : EIATTR_NUM_MBARRIERS
	.align		4
.L_28:
        /*02ac*/ 	.byte	0x03, 0x38
        /*02ae*/ 	.short	0x000c


	//----- nvinfo : EIATTR_EXIT_INSTR_OFFSETS
	.align		4
        /*02b0*/ 	.byte	0x04, 0x1c
        /*02b2*/ 	.short	(.L_30 - .L_29)


	//   ....[0]....
.L_29:
        /*02b4*/ 	.word	0x00001130


	//   ....[1]....
        /*02b8*/ 	.word	0x00001190


	//   ....[2]....
        /*02bc*/ 	.word	0x00007e70


	//   ....[3]....
        /*02c0*/ 	.word	0x00007ea0


	//   ....[4]....
        /*02c4*/ 	.word	0x00008d70


	//----- nvinfo : EIATTR_MAX_THREADS
	.align		4
.L_30:
        /*02c8*/ 	.byte	0x04, 0x05
        /*02ca*/ 	.short	(.L_32 - .L_31)
.L_31:
        /*02cc*/ 	.word	0x00000180
        /*02d0*/ 	.word	0x00000001
        /*02d4*/ 	.word	0x00000001


	//----- nvinfo : EIATTR_CRS_STACK_SIZE
	.align		4
.L_32:
        /*02d8*/ 	.byte	0x04, 0x1e
        /*02da*/ 	.short	(.L_34 - .L_33)
.L_33:
        /*02dc*/ 	.word	0x00000000


	//----- nvinfo : EIATTR_CBANK_PARAM_SIZE
	.align		4
.L_34:
        /*02e0*/ 	.byte	0x03, 0x19
        /*02e2*/ 	.short	0x0470


	//----- nvinfo : EIATTR_PARAM_CBANK
	.align		4
        /*02e4*/ 	.byte	0x04, 0x0a
        /*02e6*/ 	.short	(.L_36 - .L_35)
	.align		4
.L_35:
        /*02e8*/ 	.word	index@(.nv.constant0._ZN7cutlass13device_kernelINS_4gemm6kernel13GemmUniversalIN4cute5tupleIJiiiiEEENS1_10collective13CollectiveMmaINS1_37MainloopSm90TmaGmmaWarpSpecializedFP8ILi3ENS5_IJNS4_1CILi1EEESB_SB_EEENS1_32KernelTmaWarpSpecializedPingpongEEENS5_IJNSA_ILi64EEENSA_ILi128EEESF_EEENS_12float_e4m3_tENS5_IJlSB_lEEESI_SJ_NS4_8TiledMMAINS4_8MMA_AtomIJNS4_4SM904GMMA31MMA_64x128x32_F32E4M3E4M3_SS_TNILNSN_7ScaleInE1ELSP_1EEEEEENS4_6LayoutISC_NS5_IJNSA_ILi0EEEST_ST_EEEEENS5_IJNS4_10UnderscoreESW_SW_EEEEENS4_13SM90_TMA_LOADENS4_14ComposedLayoutINS4_7SwizzleILi2ELi4ELi3EEENS4_18smem_ptr_flag_bitsILi8EEENSS_INS5_IJNSA_ILi8EEESF_EEENS5_IJSF_SB_EEEEEEEvNS4_8identityESZ_S19_vS1A_EENS_8epilogue10collective6detail29Sm90TmaWarpSpecializedAdapterINS1D_15DefaultEpilogueISI_SJ_SJ_NS1C_6thread17LinearCombinationISI_Li1EffLNS1H_9ScaleType4KindE0ELNS_15FloatRoundStyleE2ESI_EENS1_15EpilogueDefaultEEEEEvvEEEEvNT_6ParamsE)
        /*02ec*/ 	.short	0x0210
        /*02ee*/ 	.short	0x0470


	//----- nvinfo : EIATTR_SW_WAR
	.align		4
.L_36:
        /*02f0*/ 	.byte	0x04, 0x36
        /*02f2*/ 	.short	(.L_38 - .L_37)
.L_37:
        /*02f4*/ 	.word	0x00000008
.L_38:


//--------------------- .nv.callgraph             --------------------------
	.section	.nv.callgraph,"",@"SHT_CUDA_CALLGRAPH"
	.align	4
	.sectionentsize	8
	.align		4
        /*0000*/ 	.word	0x00000000
	.align		4
        /*0004*/ 	.word	0xffffffff
	.align		4
        /*0008*/ 	.word	0x00000000
	.align		4
        /*000c*/ 	.word	0xfffffffe
	.align		4
        /*0010*/ 	.word	0x00000000
	.align		4
        /*0014*/ 	.word	0xfffffffd
	.align		4
        /*0018*/ 	.word	0x00000000
	.align		4
        /*001c*/ 	.word	0xfffffffc


//--------------------- .nv.constant4             --------------------------
	.section	.nv.constant4,"a",@progbits
	.align	8
	.align		8
.nv.constant4:
        /*0000*/ 	.dword	_ZN39_INTERNAL_54252d06_4_k_cu_3054d346_27294cuda3std3__45__cpo5beginE
	.align		8
        /*0008*/ 	.dword	_ZN39_INTERNAL_54252d06_4_k_cu_3054d346_27294cuda3std3__45__cpo3endE
	.align		8
        /*0010*/ 	.dword	_ZN39_INTERNAL_54252d06_4_k_cu_3054d346_27294cuda3std3__45__cpo6cbeginE
	.align		8
        /*0018*/ 	.dword	_ZN39_INTERNAL_54252d06_4_k_cu_3054d346_27294cuda3std3__45__cpo4cendE
	.align		8
        /*0020*/ 	.dword	_ZN39_INTERNAL_54252d06_4_k_cu_3054d346_27294cuda3std3__441_GLOBAL__N__54252d06_4_k_cu_3054d346_27296ignoreE
	.align		8
        /*0028*/ 	.dword	_ZN39_INTERNAL_54252d06_4_k_cu_3054d346_27294cuda3std3__419piecewise_constructE
	.align		8
        /*0030*/ 	.dword	_ZN39_INTERNAL_54252d06_4_k_cu_3054d346_27294cuda3std3__48in_placeE
	.align		8
        /*0038*/ 	.dword	_ZN39_INTERNAL_54252d06_4_k_cu_3054d346_27294cuda3std6ranges3__45__cpo4swapE
	.align		8
        /*0040*/ 	.dword	_ZN39_INTERNAL_54252d06_4_k_cu_3054d346_27294cuda3std6ranges3__45__cpo9iter_moveE
	.align		8
        /*0048*/ 	.dword	_ZN39_INTERNAL_54252d06_4_k_cu_3054d346_27294cute7productE
	.align		8
        /*0050*/ 	.dword	_ZN39_INTERNAL_54252d06_4_k_cu_3054d346_27294cute1_E


//--------------------- .text._ZN7cutlass13device_kernelINS_4gemm6kernel13GemmUniversalIN4cute5tupleIJiiiiEEENS1_10collective13CollectiveMmaINS1_37MainloopSm90TmaGmmaWarpSpecializedFP8ILi3ENS5_IJNS4_1CILi1EEESB_SB_EEENS1_32KernelTmaWarpSpecializedPingpongEEENS5_IJNSA_ILi64EEENSA_ILi128EEESF_EEENS_12float_e4m3_tENS5_IJlSB_lEEESI_SJ_NS4_8TiledMMAINS4_8MMA_AtomIJNS4_4SM904GMMA31MMA_64x128x32_F32E4M3E4M3_SS_TNILNSN_7ScaleInE1ELSP_1EEEEEENS4_6LayoutISC_NS5_IJNSA_ILi0EEEST_ST_EEEEENS5_IJNS4_10UnderscoreESW_SW_EEEEENS4_13SM90_TMA_LOADENS4_14ComposedLayoutINS4_7SwizzleILi2ELi4ELi3EEENS4_18smem_ptr_flag_bitsILi8EEENSS_INS5_IJNSA_ILi8EEESF_EEENS5_IJSF_SB_EEEEEEEvNS4_8identityESZ_S19_vS1A_EENS_8epilogue10collective6detail29Sm90TmaWarpSpecializedAdapterINS1D_15DefaultEpilogueISI_SJ_SJ_NS1C_6thread17LinearCombinationISI_Li1EffLNS1H_9ScaleType4KindE0ELNS_15FloatRoundStyleE2ESI_EENS1_15EpilogueDefaultEEEEEvvEEEEvNT_6ParamsE --------------------------
	.section	.text._ZN7cutlass13device_kernelINS_4gemm6kernel13GemmUniversalIN4cute5tupleIJiiiiEEENS1_10collective13CollectiveMmaINS1_37MainloopSm90TmaGmmaWarpSpecializedFP8ILi3ENS5_IJNS4_1CILi1EEESB_SB_EEENS1_32KernelTmaWarpSpecializedPingpongEEENS5_IJNSA_ILi64EEENSA_ILi128EEESF_EEENS_12float_e4m3_tENS5_IJlSB_lEEESI_SJ_NS4_8TiledMMAINS4_8MMA_AtomIJNS4_4SM904GMMA31MMA_64x128x32_F32E4M3E4M3_SS_TNILNSN_7ScaleInE1ELSP_1EEEEEENS4_6LayoutISC_NS5_IJNSA_ILi0EEEST_ST_EEEEENS5_IJNS4_10UnderscoreESW_SW_EEEEENS4_13SM90_TMA_LOADENS4_14ComposedLayoutINS4_7SwizzleILi2ELi4ELi3EEENS4_18smem_ptr_flag_bitsILi8EEENSS_INS5_IJNSA_ILi8EEESF_EEENS5_IJSF_SB_EEEEEEEvNS4_8identityESZ_S19_vS1A_EENS_8epilogue10collective6detail29Sm90TmaWarpSpecializedAdapterINS1D_15DefaultEpilogueISI_SJ_SJ_NS1C_6thread17LinearCombinationISI_Li1EffLNS1H_9ScaleType4KindE0ELNS_15FloatRoundStyleE2ESI_EENS1_15EpilogueDefaultEEEEEvvEEEEvNT_6ParamsE,"ax",@progbits
	.align	128
.text._ZN7cutlass13device_kernelINS_4gemm6kernel13GemmUniversalIN4cute5tupleIJiiiiEEENS1_10collective13CollectiveMmaINS1_37MainloopSm90TmaGmmaWarpSpecializedFP8ILi3ENS5_IJNS4_1CILi1EEESB_SB_EEENS1_32KernelTmaWarpSpecializedPingpongEEENS5_IJNSA_ILi64EEENSA_ILi128EEESF_EEENS_12float_e4m3_tENS5_IJlSB_lEEESI_SJ_NS4_8TiledMMAINS4_8MMA_AtomIJNS4_4SM904GMMA31MMA_64x128x32_F32E4M3E4M3_SS_TNILNSN_7ScaleInE1ELSP_1EEEEEENS4_6LayoutISC_NS5_IJNSA_ILi0EEEST_ST_EEEEENS5_IJNS4_10UnderscoreESW_SW_EEEEENS4_13SM90_TMA_LOADENS4_14ComposedLayoutINS4_7SwizzleILi2ELi4ELi3EEENS4_18smem_ptr_flag_bitsILi8EEENSS_INS5_IJNSA_ILi8EEESF_EEENS5_IJSF_SB_EEEEEEEvNS4_8identityESZ_S19_vS1A_EENS_8epilogue10collective6detail29Sm90TmaWarpSpecializedAdapterINS1D_15DefaultEpilogueISI_SJ_SJ_NS1C_6thread17LinearCombinationISI_Li1EffLNS1H_9ScaleType4KindE0ELNS_15FloatRoundStyleE2ESI_EENS1_15EpilogueDefaultEEEEEvvEEEEvNT_6ParamsE:
        .type           _ZN7cutlass13device_kernelINS_4gemm6kernel13GemmUniversalIN4cute5tupleIJiiiiEEENS1_10collective13CollectiveMmaINS1_37MainloopSm90TmaGmmaWarpSpecializedFP8ILi3ENS5_IJNS4_1CILi1EEESB_SB_EEENS1_32KernelTmaWarpSpecializedPingpongEEENS5_IJNSA_ILi64EEENSA_ILi128EEESF_EEENS_12float_e4m3_tENS5_IJlSB_lEEESI_SJ_NS4_8TiledMMAINS4_8MMA_AtomIJNS4_4SM904GMMA31MMA_64x128x32_F32E4M3E4M3_SS_TNILNSN_7ScaleInE1ELSP_1EEEEEENS4_6LayoutISC_NS5_IJNSA_ILi0EEEST_ST_EEEEENS5_IJNS4_10UnderscoreESW_SW_EEEEENS4_13SM90_TMA_LOADENS4_14ComposedLayoutINS4_7SwizzleILi2ELi4ELi3EEENS4_18smem_ptr_flag_bitsILi8EEENSS_INS5_IJNSA_ILi8EEESF_EEENS5_IJSF_SB_EEEEEEEvNS4_8identityESZ_S19_vS1A_EENS_8epilogue10collective6detail29Sm90TmaWarpSpecializedAdapterINS1D_15DefaultEpilogueISI_SJ_SJ_NS1C_6thread17LinearCombinationISI_Li1EffLNS1H_9ScaleType4KindE0ELNS_15FloatRoundStyleE2ESI_EENS1_15EpilogueDefaultEEEEEvvEEEEvNT_6ParamsE,@function
        .size           _ZN7cutlass13device_kernelINS_4gemm6kernel13GemmUniversalIN4cute5tupleIJiiiiEEENS1_10collective13CollectiveMmaINS1_37MainloopSm90TmaGmmaWarpSpecializedFP8ILi3ENS5_IJNS4_1CILi1EEESB_SB_EEENS1_32KernelTmaWarpSpecializedPingpongEEENS5_IJNSA_ILi64EEENSA_ILi128EEESF_EEENS_12float_e4m3_tENS5_IJlSB_lEEESI_SJ_NS4_8TiledMMAINS4_8MMA_AtomIJNS4_4SM904GMMA31MMA_64x128x32_F32E4M3E4M3_SS_TNILNSN_7ScaleInE1ELSP_1EEEEEENS4_6LayoutISC_NS5_IJNSA_ILi0EEEST_ST_EEEEENS5_IJNS4_10UnderscoreESW_SW_EEEEENS4_13SM90_TMA_LOADENS4_14ComposedLayoutINS4_7SwizzleILi2ELi4ELi3EEENS4_18smem_ptr_flag_bitsILi8EEENSS_INS5_IJNSA_ILi8EEESF_EEENS5_IJSF_SB_EEEEEEEvNS4_8identityESZ_S19_vS1A_EENS_8epilogue10collective6detail29Sm90TmaWarpSpecializedAdapterINS1D_15DefaultEpilogueISI_SJ_SJ_NS1C_6thread17LinearCombinationISI_Li1EffLNS1H_9ScaleType4KindE0ELNS_15FloatRoundStyleE2ESI_EENS1_15EpilogueDefaultEEEEEvvEEEEvNT_6ParamsE,(.L_x_202 - _ZN7cutlass13device_kernelINS_4gemm6kernel13GemmUniversalIN4cute5tupleIJiiiiEEENS1_10collective13CollectiveMmaINS1_37MainloopSm90TmaGmmaWarpSpecializedFP8ILi3ENS5_IJNS4_1CILi1EEESB_SB_EEENS1_32KernelTmaWarpSpecializedPingpongEEENS5_IJNSA_ILi64EEENSA_ILi128EEESF_EEENS_12float_e4m3_tENS5_IJlSB_lEEESI_SJ_NS4_8TiledMMAINS4_8MMA_AtomIJNS4_4SM904GMMA31MMA_64x128x32_F32E4M3E4M3_SS_TNILNSN_7ScaleInE1ELSP_1EEEEEENS4_6LayoutISC_NS5_IJNSA_ILi0EEEST_ST_EEEEENS5_IJNS4_10UnderscoreESW_SW_EEEEENS4_13SM90_TMA_LOADENS4_14ComposedLayoutINS4_7SwizzleILi2ELi4ELi3EEENS4_18smem_ptr_flag_bitsILi8EEENSS_INS5_IJNSA_ILi8EEESF_EEENS5_IJSF_SB_EEEEEEEvNS4_8identityESZ_S19_vS1A_EENS_8epilogue10collective6detail29Sm90TmaWarpSpecializedAdapterINS1D_15DefaultEpilogueISI_SJ_SJ_NS1C_6thread17LinearCombinationISI_Li1EffLNS1H_9ScaleType4KindE0ELNS_15FloatRoundStyleE2ESI_EENS1_15EpilogueDefaultEEEEEvvEEEEvNT_6ParamsE)
        .other          _ZN7cutlass13device_kernelINS_4gemm6kernel13GemmUniversalIN4cute5tupleIJiiiiEEENS1_10collective13CollectiveMmaINS1_37MainloopSm90TmaGmmaWarpSpecializedFP8ILi3ENS5_IJNS4_1CILi1EEESB_SB_EEENS1_32KernelTmaWarpSpecializedPingpongEEENS5_IJNSA_ILi64EEENSA_ILi128EEESF_EEENS_12float_e4m3_tENS5_IJlSB_lEEESI_SJ_NS4_8TiledMMAINS4_8MMA_AtomIJNS4_4SM904GMMA31MMA_64x128x32_F32E4M3E4M3_SS_TNILNSN_7ScaleInE1ELSP_1EEEEEENS4_6LayoutISC_NS5_IJNSA_ILi0EEEST_ST_EEEEENS5_IJNS4_10UnderscoreESW_SW_EEEEENS4_13SM90_TMA_LOADENS4_14ComposedLayoutINS4_7SwizzleILi2ELi4ELi3EEENS4_18smem_ptr_flag_bitsILi8EEENSS_INS5_IJNSA_ILi8EEESF_EEENS5_IJSF_SB_EEEEEEEvNS4_8identityESZ_S19_vS1A_EENS_8epilogue10collective6detail29Sm90TmaWarpSpecializedAdapterINS1D_15DefaultEpilogueISI_SJ_SJ_NS1C_6thread17LinearCombinationISI_Li1EffLNS1H_9ScaleType4KindE0ELNS_15FloatRoundStyleE2ESI_EENS1_15EpilogueDefaultEEEEEvvEEEEvNT_6ParamsE,@"STO_CUDA_ENTRY STV_DEFAULT"
_ZN7cutlass13device_kernelINS_4gemm6kernel13GemmUniversalIN4cute5tupleIJiiiiEEENS1_10collective13CollectiveMmaINS1_37MainloopSm90TmaGmmaWarpSpecializedFP8ILi3ENS5_IJNS4_1CILi1EEESB_SB_EEENS1_32KernelTmaWarpSpecializedPingpongEEENS5_IJNSA_ILi64EEENSA_ILi128EEESF_EEENS_12float_e4m3_tENS5_IJlSB_lEEESI_SJ_NS4_8TiledMMAINS4_8MMA_AtomIJNS4_4SM904GMMA31MMA_64x128x32_F32E4M3E4M3_SS_TNILNSN_7ScaleInE1ELSP_1EEEEEENS4_6LayoutISC_NS5_IJNSA_ILi0EEEST_ST_EEEEENS5_IJNS4_10UnderscoreESW_SW_EEEEENS4_13SM90_TMA_LOADENS4_14ComposedLayoutINS4_7SwizzleILi2ELi4ELi3EEENS4_18smem_ptr_flag_bitsILi8EEENSS_INS5_IJNSA_ILi8EEESF_EEENS5_IJSF_SB_EEEEEEEvNS4_8identityESZ_S19_vS1A_EENS_8epilogue10collective6detail29Sm90TmaWarpSpecializedAdapterINS1D_15DefaultEpilogueISI_SJ_SJ_NS1C_6thread17LinearCombinationISI_Li1EffLNS1H_9ScaleType4KindE0ELNS_15FloatRoundStyleE2ESI_EENS1_15EpilogueDefaultEEEEEvvEEEEvNT_6ParamsE:
[----:B------:R-:W-:Y:S01]  /*0000*/  LDC R1, c[0x0][0x28] ;  /* 0x00000a00ff017b82 */ /* 0x000fe20000000800 */
[----:B------:R-:W0:Y:S01]  /*0010*/  S2R R13, SR_TID.X ;  /* 0x00000000000d7919 */ /* 0x000e220000002100 */
[----:B------:R-:W-:Y:S01]  /*0020*/  ELECT P0, URZ, PT ;  /* 0x00000000003f782f */ /* 0x000fe20003800000 */
[----:B------:R-:W-:Y:S01]  /*0030*/  BSSY B0, `(.L_x_0) ;  /* 0x000000f000007945 */ /* 0x000fe20003800000 */
[--C-:B0-----:R-:W-:Y:S02]  /*0040*/  SHF.R.U32.HI R0, RZ, 0x5, R13.reuse ;  /* 0x00000005ff007819 */ /* 0x101fe4000001160d */
[----:B------:R-:W-:-:S03]  /*0050*/  SHF.R.U32.HI R4, RZ, 0x7, R13 ;  /* 0x00000007ff047819 */ /* 0x000fc6000001160d */
[----:B------:R-:W0:Y:S04]  /*0060*/  SHFL.IDX PT, R2, R0, RZ, 0x1f ;  /* 0x00001fff00027589 */ /* 0x000e2800000e0000 */
[----:B------:R1:W2:Y:S01]  /*0070*/  SHFL.IDX PT, R5, R4, RZ, 0x1f ;  /* 0x00001fff04057589 */ /* 0x0002a200000e0000 */
[----:B0-----:R-:W-:-:S13]  /*0080*/  ISETP.NE.OR P0, PT, R2, RZ, !P0 ;  /* 0x000000ff0200720c */ /* 0x001fda0004705670 */
[----:B-12---:R-:W-:Y:S05]  /*0090*/  @P0 BRA `(.L_x_1) ;  /* 0x0000000000200947 */ /* 0x006fea0003800000 */
[----:B------:R-:W-:Y:S02]  /*00a0*/  ULDC.64 UR4, c[0x0][0x198] ;  /* 0x0000660000047ab9 */ /* 0x000fe40000000a00 */
[----:B------:R-:W-:Y:S02]  /*00b0*/  UIADD3 UR6, UP0, UR4, 0xf0, URZ ;  /* 0x000000f004067890 */ /* 0x000fe4000ff1e03f */
[----:B------:R-:W-:Y:S02]  /*00c0*/  UIADD3 UR4, UP1, UR4, 0x1f0, URZ ;  /* 0x000001f004047890 */ /* 0x000fe4000ff3e03f */
[----:B------:R-:W-:Y:S02]  /*00d0*/  UIADD3.X UR7, URZ, UR5, URZ, UP0, !UPT ;  /* 0x000000053f077290 */ /* 0x000fe400087fe43f */
[----:B------:R-:W-:-:S07]  /*00e0*/  UIADD3.X UR5, URZ, UR5, URZ, UP1, !UPT ;  /* 0x000000053f057290 */ /* 0x000fce0008ffe43f */
[----:B------:R0:W-:Y:S02]  /*00f0*/  UTMACCTL.PF [UR6] ;  /* 0x00000000060079b9 */ /* 0x0001e40008040000 */
[----:B------:R0:W-:Y:S02]  /*0100*/  UTMACCTL.PF [UR4] ;  /* 0x00000000040079b9 */ /* 0x0001e40008040000 */
[----:B0-----:R-:W-:Y:S01]  /*0110*/  NOP ;  /* 0x0000000000007918 */ /* 0x001fe20000000000 */
.L_x_1:
[----:B------:R-:W-:Y:S05]  /*0120*/  BSYNC B0 ;  /* 0x0000000000007941 */ /* 0x000fea0003800000 */
.L_x_0:
[----:B------:R-:W0:Y:S02]  /*0130*/  SHFL.IDX PT, R3, R0, RZ, 0x1f ;  /* 0x00001fff00037589 */ /* 0x000e2400000e0000 */
[----:B0-----:R-:W-:-:S13]  /*0140*/  ISETP.NE.AND P0, PT, R3, RZ, PT ;  /* 0x000000ff0300720c */ /* 0x001fda0003f05270 */
[----:B------:R-:W-:Y:S05]  /*0150*/  @P0 BRA `(.L_x_2) ;  /* 0x0000000000500947 */ /* 0x000fea0003800000 */
[----:B------:R-:W0:Y:S01]  /*0160*/  S2UR UR8, SR_CgaCtaId ;  /* 0x00000000000879c3 */ /* 0x000e220000008800 */
[----:B------:R-:W-:Y:S01]  /*0170*/  UMOV UR4, 0x400 ;  /* 0x0000040000047882 */ /* 0x000fe20000000000 */
[----:B------:R-:W-:Y:S01]  /*0180*/  UMOV UR5, 0x1 ;  /* 0x0000000100057882 */ /* 0x000fe20000000000 */
[----:B------:R-:W-:Y:S01]  /*0190*/  UMOV UR6, 0x80 ;  /* 0x0000008000067882 */ /* 0x000fe20000000000 */
[----:B------:R-:W-:Y:S01]  /*01a0*/  ELECT P0, URZ, PT ;  /* 0x00000000003f782f */ /* 0x000fe20003800000 */
[----:B------:R-:W-:-:S04]  /*01b0*/  UIADD3 UR6, -UR6, 0x100000, URZ ;  /* 0x0010000006067890 */ /* 0x000fc8000fffe13f */
[----:B------:R-:W-:Y:S02]  /*01c0*/  USHF.L.U32 UR7, UR6, 0xb, URZ ;  /* 0x0000000b06077899 */ /* 0x000fe4000800063f */
[----:B------:R-:W-:Y:S02]  /*01d0*/  USHF.L.U32 UR6, UR6, 0x1, URZ ;  /* 0x0000000106067899 */ /* 0x000fe4000800063f */
[----:B0-----:R-:W-:Y:S02]  /*01e0*/  ULEA UR8, UR8, UR4, 0x18 ;  /* 0x0000000408087291 */ /* 0x001fe4000f8ec03f */
[----:B------:R-:W-:-:S04]  /*01f0*/  UIADD3 UR4, -UR5, 0x100000, URZ ;  /* 0x0010000005047890 */ /* 0x000fc8000fffe13f */
[----:B------:R-:W-:Y:S02]  /*0200*/  USHF.L.U32 UR5, UR4, 0xb, URZ ;  /* 0x0000000b04057899 */ /* 0x000fe4000800063f */
[----:B------:R-:W-:Y:S01]  /*0210*/  USHF.L.U32 UR4, UR4, 0x1, URZ ;  /* 0x0000000104047899 */ /* 0x000fe2000800063f */
[----:B------:R-:W0:Y:S11]  /*0220*/  FENCE.VIEW.ASYNC.S ;  /* 0x00000000000073c6 */ /* 0x000e360000000000 */
[----:B0-----:R0:W1:Y:S01]  /*0230*/  SYNCS.EXCH.64 URZ, [UR8], UR4 ;  /* 0x00000004083f75b2 */ /* 0x0010620008000100 */
[----:B------:R0:W2:Y:S01]  /*0240*/  SYNCS.EXCH.64 URZ, [UR8+0x18], UR6 ;  /* 0x00001806083f75b2 */ /* 0x0000a20008000100 */
[----:B------:R0:W3:Y:S01]  /*0250*/  SYNCS.EXCH.64 URZ, [UR8+0x8], UR4 ;  /* 0x00000804083f75b2 */ /* 0x0000e20008000100 */
[----:B------:R0:W4:Y:S01]  /*0260*/  SYNCS.EXCH.64 URZ, [UR8+0x20], UR6 ;  /* 0x00002006083f75b2 */ /* 0x0001220008000100 */
[----:B------:R0:W0:Y:S01]  /*0270*/  SYNCS.EXCH.64 URZ, [UR8+0x10], UR4 ;  /* 0x00001004083f75b2 */ /* 0x0000220008000100 */
[----:B------:R0:W0:Y:S01]  /*0280*/  SYNCS.EXCH.64 URZ, [UR8+0x28], UR6 ;  /* 0x00002806083f75b2 */ /* 0x0000220008000100 */
[----:B------:R-:W-:Y:S01]  /*0290*/  NOP ;  /* 0x0000000000007918 */ /* 0x000fe20000000000 */
.L_x_2:
[----:B------:R-:W5:Y:S01]  /*02a0*/  SHFL.IDX PT, R6, R0, RZ, 0x1f ;  /* 0x00001fff00067589 */ /* 0x000f6200000e0000 */
[----:B------:R-:W-:Y:S01]  /*02b0*/  ELECT P0, URZ, PT ;  /* 0x00000000003f782f */ /* 0x000fe20003800000 */
[----:B------:R-:W-:Y:S01]  /*02c0*/  NOP ;  /* 0x0000000000007918 */ /* 0x000fe20000000000 */
[----:B------:R-:W-:Y:S01]  /*02d0*/  ELECT P1, URZ, PT ;  /* 0x00000000003f782f */ /* 0x000fe20003820000 */
[----:B------:R1:W2:Y:S01]  /*02e0*/  SHFL.IDX PT, R3, R0, RZ, 0x1f ;  /* 0x00001fff00037589 */ /* 0x0002a200000e0000 */
[----:B0-----:R-:W-:Y:S01]  /*02f0*/  UMOV UR4, 0x20 ;  /* 0x0000002000047882 */ /* 0x001fe20000000000 */
[----:B------:R-:W-:Y:S01]  /*0300*/  UMOV UR11, 0x80 ;  /* 0x00000080000b7882 */ /* 0x000fe20000000000 */
[----:B------:R-:W-:Y:S01]  /*0310*/  NOP ;  /* 0x0000000000007918 */ /* 0x000fe20000000000 */
[----:B------:R-:W0:Y:S01]  /*0320*/  SHFL.IDX PT, R4, R4, RZ, 0x1f ;  /* 0x00001fff04047589 */ /* 0x000e2200000e0000 */
[C---:B------:R-:W-:Y:S01]  /*0330*/  VIADD R33, R5.reuse, 0xffffffff ;  /* 0xffffffff05217836 */ /* 0x040fe20000000000 */
[----:B------:R-:W-:Y:S01]  /*0340*/  ULDC.64 UR18, c[0x0][0x208] ;  /* 0x0000820000127ab9 */ /* 0x000fe20000000a00 */
[----:B------:R-:W-:-:S02]  /*0350*/  ISETP.NE.AND P3, PT, R5, RZ, PT ;  /* 0x000000ff0500720c */ /* 0x000fc40003f65270 */
[----:B-1----:R-:W-:Y:S02]  /*0360*/  SHF.R.S32.HI R0, RZ, 0x1f, R13 ;  /* 0x0000001fff007819 */ /* 0x002fe4000001140d */
[----:B------:R-:W-:Y:S02]  /*0370*/  ISETP.GE.U32.AND P2, PT, R33, 0x2, PT ;  /* 0x000000022100780c */ /* 0x000fe40003f46070 */
[----:B------:R-:W-:-:S04]  /*0380*/  LEA.HI R0, R0, R13, RZ, 0x7 ;  /* 0x0000000d00007211 */ /* 0x000fc800078f38ff */
[----:B------:R-:W-:Y:S02]  /*0390*/  LOP3.LUT R0, R0, 0xffffff80, RZ, 0xc0, !PT ;  /* 0xffffff8000007812 */ /* 0x000fe400078ec0ff */
[----:B-----5:R-:W-:-:S03]  /*03a0*/  ISETP.NE.OR P0, PT, R6, RZ, !P0 ;  /* 0x000000ff0600720c */ /* 0x020fc60004705670 */
[----:B------:R-:W-:Y:S01]  /*03b0*/  IMAD.IADD R11, R13, 0x1, -R0 ;  /* 0x000000010d0b7824 */ /* 0x000fe200078e0a00 */
[----:B--2---:R-:W-:Y:S02]  /*03c0*/  ISETP.NE.OR P1, PT, R3, RZ, !P1 ;  /* 0x000000ff0300720c */ /* 0x004fe40004f25670 */
[----:B------:R-:W-:Y:S02]  /*03d0*/  SHF.R.S32.HI R3, RZ, 0x1f, R2 ;  /* 0x0000001fff037819 */ /* 0x000fe40000011402 */
[----:B0-----:R-:W-:Y:S02]  /*03e0*/  R2UR UR15, R4 ;  /* 0x00000000040f72ca */ /* 0x001fe400000e0000 */
[----:B------:R-:W-:-:S03]  /*03f0*/  LEA.HI R3, R3, R2, RZ, 0x2 ;  /* 0x0000000203037211 */ /* 0x000fc600078f10ff */
[----:B------:R-:W-:Y:S01]  /*0400*/  VOTEU.ALL UP0, P0 ;  /* 0x00000000003f7886 */ /* 0x000fe20000000000 */
[----:B------:R-:W-:-:S03]  /*0410*/  LOP3.LUT R3, R3, 0xfffffffc, RZ, 0xc0, !PT ;  /* 0xfffffffc03037812 */ /* 0x000fc600078ec0ff */
[----:B------:R-:W-:Y:S01]  /*0420*/  VOTEU.ALL UP1, P1 ;  /* 0x00000000003f7886 */ /* 0x000fe20000820000 */
[----:B------:R-:W0:Y:S01]  /*0430*/  @!UP0 S2UR UR7, SR_CgaCtaId ;  /* 0x00000000000789c3 */ /* 0x000e220000008800 */
[----:B------:R-:W-:Y:S01]  /*0440*/  @!UP0 UMOV UR6, 0x400 ;  /* 0x0000040000068882 */ /* 0x000fe20000000000 */
[----:B------:R-:W-:-:S04]  /*0450*/  @!UP0 UIADD3 UR4, -UR4, 0x100000, URZ ;  /* 0x0010000004048890 */ /* 0x000fc8000fffe13f */
[----:B------:R-:W-:Y:S02]  /*0460*/  @!UP0 USHF.L.U32 UR5, UR4, 0xb, URZ ;  /* 0x0000000b04058899 */ /* 0x000fe4000800063f */
[----:B------:R-:W-:Y:S01]  /*0470*/  @!UP0 USHF.L.U32 UR4, UR4, 0x1, URZ ;  /* 0x0000000104048899 */ /* 0x000fe2000800063f */
[----:B------:R-:W-:Y:S01]  /*0480*/  IMAD.IADD R20, R2, 0x1, -R3 ;  /* 0x0000000102147824 */ /* 0x000fe200078e0a03 */
[----:B------:R-:W-:Y:S01]  /*0490*/  @!UP1 UMOV UR9, 0x400 ;  /* 0x0000040000099882 */ /* 0x000fe20000000000 */
[----:B------:R-:W-:Y:S01]  /*04a0*/  VOTEU.ALL UP2, P1 ;  /* 0x00000000003f7886 */ /* 0x000fe20000840000 */
[----:B------:R-:W-:Y:S01]  /*04b0*/  VOTEU.ALL UP3, P1 ;  /* 0x00000000003f7886 */ /* 0x000fe20000860000 */
[----:B------:R-:W-:Y:S01]  /*04c0*/  VOTEU.ALL UP4, P1 ;  /* 0x00000000003f7886 */ /* 0x000fe20000880000 */
[----:B------:R-:W1:Y:S01]  /*04d0*/  @!UP1 S2UR UR10, SR_CgaCtaId ;  /* 0x00000000000a99c3 */ /* 0x000e620000008800 */
[----:B------:R-:W-:Y:S01]  /*04e0*/  VOTEU.ALL UP5, P1 ;  /* 0x00000000003f7886 */ /* 0x000fe200008a0000 */
[----:B0-----:R-:W-:-:S02]  /*04f0*/  @!UP0 ULEA UR8, UR7, UR6, 0x18 ;  /* 0x0000000607088291 */ /* 0x001fc4000f8ec03f */
[----:B------:R-:W-:-:S04]  /*0500*/  @!UP1 UIADD3 UR6, -UR11, 0x100000, URZ ;  /* 0x001000000b069890 */ /* 0x000fc8000fffe13f */
[----:B------:R-:W-:Y:S02]  /*0510*/  @!UP1 USHF.L.U32 UR7, UR6, 0xb, URZ ;  /* 0x0000000b06079899 */ /* 0x000fe4000800063f */
[----:B------:R-:W-:Y:S01]  /*0520*/  @!UP1 USHF.L.U32 UR6, UR6, 0x1, URZ ;  /* 0x0000000106069899 */ /* 0x000fe2000800063f */
[----:B------:R-:W-:Y:S01]  /*0530*/  VOTEU.ALL UP0, P0 ;  /* 0x00000000003f7886 */ /* 0x000fe20000000000 */
[----:B-1----:R-:W-:Y:S01]  /*0540*/  @!UP1 ULEA UR9, UR10, UR9, 0x18 ;  /* 0x000000090a099291 */ /* 0x002fe2000f8ec03f */
[----:B------:R-:W-:Y:S02]  /*0550*/  VOTEU.ALL UP1, P0 ;  /* 0x00000000003f7886 */ /* 0x000fe40000020000 */
[----:B------:R-:W-:Y:S01]  /*0560*/  ULDC.64 UR10, c[0x0][0x598] ;  /* 0x00016600000a7ab9 */ /* 0x000fe20000000a00 */
[----:B------:R-:W-:Y:S01]  /*0570*/  ISETP.NE.AND P0, PT, R20, 0x3, PT ;  /* 0x000000031400780c */ /* 0x000fe20003f05270 */
[----:B------:R-:W0:Y:S02]  /*0580*/  FENCE.VIEW.ASYNC.S ;  /* 0x00000000000073c6 */ /* 0x000e240000000000 */
[----:B0-----:R0:W3:Y:S01]  /*0590*/  @!UP0 SYNCS.EXCH.64 URZ, [UR8+0x60], UR4 ;  /* 0x00006004083f85b2 */ /* 0x0010e20008000100 */
[----:B------:R-:W-:-:S02]  /*05a0*/  ISETP.NE.U32.AND P1, PT, RZ, UR10, PT ;  /* 0x0000000aff007c0c */ /* 0x000fc4000bf25070 */
[----:B------:R-:W-:Y:S02]  /*05b0*/  ISETP.EQ.OR P0, PT, R20, RZ, !P0 ;  /* 0x000000ff1400720c */ /* 0x000fe40004702670 */
[----:B------:R-:W-:Y:S02]  /*05c0*/  ISETP.NE.AND.EX P1, PT, RZ, UR11, PT, P1 ;  /* 0x0000000bff007c0c */ /* 0x000fe4000bf25310 */
[----:B------:R-:W-:-:S04]  /*05d0*/  ISETP.EQ.AND P0, PT, R5, RZ, P0 ;  /* 0x000000ff0500720c */ /* 0x000fc80000702270 */
[----:B------:R-:W-:-:S04]  /*05e0*/  SEL R7, RZ, 0x1, !P0 ;  /* 0x00000001ff077807 */ /* 0x000fc80004000000 */
[----:B------:R-:W-:Y:S01]  /*05f0*/  SEL R7, R7, 0x2, P2 ;  /* 0x0000000207077807 */ /* 0x000fe20001000000 */
[----:B------:R0:W3:Y:S01]  /*0600*/  @!UP1 SYNCS.EXCH.64 URZ, [UR8+0x68], UR4 ;  /* 0x00006804083f95b2 */ /* 0x0000e20008000100 */
[----:B------:R-:W-:Y:S01]  /*0610*/  NOP ;  /* 0x0000000000007918 */ /* 0x000fe20000000000 */
[----:B------:R0:W3:Y:S01]  /*0620*/  @!UP2 SYNCS.EXCH.64 URZ, [UR9+0x40], UR6 ;  /* 0x00004006093fa5b2 */ /* 0x0000e20008000100 */
[----:B------:R0:W3:Y:S01]  /*0630*/  @!UP3 SYNCS.EXCH.64 URZ, [UR9+0x48], UR6 ;  /* 0x00004806093fb5b2 */ /* 0x0000e20008000100 */
[----:B------:R0:W3:Y:S01]  /*0640*/  @!UP4 SYNCS.EXCH.64 URZ, [UR9+0x50], UR6 ;  /* 0x00005006093fc5b2 */ /* 0x0000e20008000100 */
[----:B------:R0:W3:Y:S01]  /*0650*/  @!UP5 SYNCS.EXCH.64 URZ, [UR9+0x58], UR6 ;  /* 0x00005806093fd5b2 */ /* 0x0000e20008000100 */
[----:B------:R-:W-:Y:S01]  /*0660*/  NOP ;  /* 0x0000000000007918 */ /* 0x000fe20000000000 */
[----:B---34-:R-:W-:Y:S06]  /*0670*/  BAR.SYNC.DEFER_BLOCKING 0x0 ;  /* 0x0000000000007b1d */ /* 0x018fec0000010000 */
[----:B0-----:R-:W-:Y:S05]  /*0680*/  @!P1 BRA `(.L_x_3) ;  /* 0x00000000001c9947 */ /* 0x001fea0003800000 */
[----:B------:R-:W0:Y:S02]  /*0690*/  LDC.64 R2, c[0x0][0x598] ;  /* 0x00016600ff027b82 */ /* 0x000e240000000a00 */
[----:B0-----:R-:W2:Y:S02]  /*06a0*/  LDG.E.64 R2, desc[UR18][R2.64] ;  /* 0x0000001202027981 */ /* 0x001ea4000c1e1b00 */
[----:B--2---:R-:W-:-:S04]  /*06b0*/  ISETP.NE.U32.AND P0, PT, R2, RZ, PT ;  /* 0x000000ff0200720c */ /* 0x004fc80003f05070 */
[----:B------:R-:W-:-:S13]  /*06c0*/  ISETP.NE.AND.EX P0, PT, R3, RZ, PT, P0 ;  /* 0x000000ff0300720c */ /* 0x000fda0003f05300 */
[----:B------:R-:W-:Y:S05]  /*06d0*/  @!P0 BRA `(.L_x_3) ;  /* 0x0000000000088947 */ /* 0x000fea0003800000 */
[----:B------:R2:W5:Y:S01]  /*06e0*/  LD.E R10, desc[UR18][R2.64] ;  /* 0x00000012020a7980 */ /* 0x000562000c101900 */
[----:B------:R-:W-:Y:S05]  /*06f0*/  BRA `(.L_x_4) ;  /* 0x0000000000207947 */ /* 0x000fea0003800000 */
.L_x_3:
[----:B------:R-:W-:Y:S02]  /*0700*/  ULDC.64 UR4, c[0x0][0x588] ;  /* 0x0001620000047ab9 */ /* 0x000fe40000000a00 */
[----:B------:R-:W-:-:S04]  /*0710*/  ISETP.NE.U32.AND P0, PT, RZ, UR4, PT ;  /* 0x00000004ff007c0c */ /* 0x000fc8000bf05070 */
[----:B------:R-:W-:-:S13]  /*0720*/  ISETP.NE.AND.EX P0, PT, RZ, UR5, PT, P0 ;  /* 0x00000005ff007c0c */ /* 0x000fda000bf05300 */
[----:B------:R-:W-:Y:S05]  /*0730*/  @!P0 BRA `(.L_x_5) ;  /* 0x00000000000c8947 */ /* 0x000fea0003800000 */
[----:B------:R-:W0:Y:S02]  /*0740*/  LDC.64 R2, c[0x0][0x588] ;  /* 0x00016200ff027b82 */ /* 0x000e240000000a00 */
[----:B0-----:R1:W5:Y:S01]  /*0750*/  LDG.E R10, desc[UR18][R2.64] ;  /* 0x00000012020a7981 */ /* 0x001362000c1e1900 */
[----:B------:R-:W-:Y:S05]  /*0760*/  BRA `(.L_x_4) ;  /* 0x0000000000047947 */ /* 0x000fea0003800000 */
.L_x_5:
[----:B------:R-:W0:Y:S02]  /*0770*/  LDC R10, c[0x0][0x580] ;  /* 0x00016000ff0a7b82 */ /* 0x000e240000000800 */
.L_x_4:
[----:B------:R-:W-:Y:S02]  /*0780*/  ULDC.64 UR4, c[0x0][0x5a0] ;  /* 0x0001680000047ab9 */ /* 0x000fe40000000a00 */
[----:B------:R-:W-:-:S04]  /*0790*/  ISETP.NE.U32.AND P0, PT, RZ, UR4, PT ;  /* 0x00000004ff007c0c */ /* 0x000fc8000bf05070 */
[----:B------:R-:W-:-:S13]  /*07a0*/  ISETP.NE.AND.EX P0, PT, RZ, UR5, PT, P0 ;  /* 0x00000005ff007c0c */ /* 0x000fda000bf05300 */
[----:B------:R-:W-:Y:S05]  /*07b0*/  @!P0 BRA `(.L_x_6) ;  /* 0x00000000001c8947 */ /* 0x000fea0003800000 */
[----:B-12---:R-:W1:Y:S02]  /*07c0*/  LDC.64 R2, c[0x0][0x5a0] ;  /* 0x00016800ff027b82 */ /* 0x006e640000000a00 */
[----:B-1----:R-:W2:Y:S02]  /*07d0*/  LDG.E.64 R2, desc[UR18][R2.64] ;  /* 0x0000001202027981 */ /* 0x002ea4000c1e1b00 */
[----:B--2---:R-:W-:-:S04]  /*07e0*/  ISETP.NE.U32.AND P0, PT, R2, RZ, PT ;  /* 0x000000ff0200720c */ /* 0x004fc80003f05070 */
[----:B------:R-:W-:-:S13]  /*07f0*/  ISETP.NE.AND.EX P0, PT, R3, RZ, PT, P0 ;  /* 0x000000ff0300720c */ /* 0x000fda0003f05300 */
[----:B------:R-:W-:Y:S05]  /*0800*/  @!P0 BRA `(.L_x_6) ;  /* 0x0000000000088947 */ /* 0x000fea0003800000 */
[----:B------:R1:W5:Y:S01]  /*0810*/  LD.E R12, desc[UR18][R2.64] ;  /* 0x00000012020c7980 */ /* 0x000362000c101900 */
[----:B------:R-:W-:Y:S05]  /*0820*/  BRA `(.L_x_7) ;  /* 0x0000000000207947 */ /* 0x000fea0003800000 */
.L_x_6:
[----:B------:R-:W-:Y:S02]  /*0830*/  ULDC.64 UR4, c[0x0][0x590] ;  /* 0x0001640000047ab9 */ /* 0x000fe40000000a00 */
[----:B------:R-:W-:-:S04]  /*0840*/  ISETP.NE.U32.AND P0, PT, RZ, UR4, PT ;  /* 0x00000004ff007c0c */ /* 0x000fc8000bf05070 */
[----:B------:R-:W-:-:S13]  /*0850*/  ISETP.NE.AND.EX P0, PT, RZ, UR5, PT, P0 ;  /* 0x00000005ff007c0c */ /* 0x000fda000bf05300 */
[----:B------:R-:W-:Y:S05]  /*0860*/  @!P0 BRA `(.L_x_8) ;  /* 0x00000000000c8947 */ /* 0x000fea0003800000 */
[----:B-12---:R-:W1:Y:S02]  /*0870*/  LDC.64 R2, c[0x0][0x590] ;  /* 0x00016400ff027b82 */ /* 0x006e640000000a00 */
[----:B-1----:R4:W5:Y:S01]  /*0880*/  LDG.E R12, desc[UR18][R2.64] ;  /* 0x00000012020c7981 */ /* 0x002962000c1e1900 */
[----:B------:R-:W-:Y:S05]  /*0890*/  BRA `(.L_x_7) ;  /* 0x0000000000047947 */ /* 0x000fea0003800000 */
.L_x_8:
[----:B------:R-:W3:Y:S02]  /*08a0*/  LDC R12, c[0x0][0x584] ;  /* 0x00016100ff0c7b82 */ /* 0x000ee40000000800 */
.L_x_7:
[----:B------:R-:W0:Y:S01]  /*08b0*/  LDC R0, c[0x0][0x65c] ;  /* 0x00019700ff007b82 */ /* 0x000e220000000800 */
[----:B------:R-:W1:Y:S01]  /*08c0*/  S2R R21, SR_CTAID.Y ;  /* 0x0000000000157919 */ /* 0x000e620000002600 */
[----:B------:R-:W-:Y:S01]  /*08d0*/  ULDC UR8, c[0x0][0x28c] ;  /* 0x0000a30000087ab9 */ /* 0x000fe20000000800 */
[----:B------:R-:W-:Y:S01]  /*08e0*/  ISETP.NE.AND P0, PT, R5, 0x2, PT ;  /* 0x000000020500780c */ /* 0x000fe20003f05270 */
[----:B------:R-:W-:Y:S01]  /*08f0*/  UIADD3 UR8, UR8, 0x3f, URZ ;  /* 0x0000003f08087890 */ /* 0x000fe2000fffe03f */
[----:B------:R-:W3:Y:S01]  /*0900*/  S2R R14, SR_CTAID.X ;  /* 0x00000000000e7919 */ /* 0x000ee20000002500 */
[----:B------:R-:W-:Y:S01]  /*0910*/  UMOV UR5, URZ ;  /* 0x0000003f00057c82 */ /* 0x000fe20008000000 */
[----:B------:R-:W-:Y:S01]  /*0920*/  UMOV UR4, URZ ;  /* 0x0000003f00047c82 */ /* 0x000fe20008000000 */
[----:B------:R-:W-:-:S04]  /*0930*/  USHF.R.S32.HI UR9, URZ, 0x1f, UR8 ;  /* 0x0000001f3f097899 */ /* 0x000fc80008011408 */
[----:B------:R-:W-:-:S04]  /*0940*/  ULEA.HI UR9, UR9, UR8, URZ, 0x6 ;  /* 0x0000000809097291 */ /* 0x000fc8000f8f303f */
[----:B------:R-:W-:Y:S01]  /*0950*/  USHF.R.S32.HI UR13, URZ, 0x6, UR9 ;  /* 0x000000063f0d7899 */ /* 0x000fe20008011409 */
[----:B0-----:R-:W-:-:S13]  /*0960*/  ISETP.NE.AND P2, PT, R0, 0x1, PT ;  /* 0x000000010000780c */ /* 0x001fda0003f45270 */
[----:B------:R-:W3:Y:S01]  /*0970*/  @P2 LDC R15, c[0x0][0x10] ;  /* 0x00000400ff0f2b82 */ /* 0x000ee20000000800 */
[----:B-12-4-:R-:W-:Y:S02]  /*0980*/  @P2 IMAD.MOV.U32 R2, RZ, RZ, R21 ;  /* 0x000000ffff022224 */ /* 0x016fe400078e0015 */
[----:B------:R-:W-:Y:S02]  /*0990*/  @P2 IMAD.MOV.U32 R3, RZ, RZ, RZ ;  /* 0x000000ffff032224 */ /* 0x000fe400078e00ff */
[----:B------:R-:W-:-:S03]  /*09a0*/  @P2 IMAD.MOV.U32 R5, RZ, RZ, RZ ;  /* 0x000000ffff052224 */ /* 0x000fc600078e00ff */
[----:B------:R-:W0:Y:S01]  /*09b0*/  @!P2 LDC R9, c[0x0][0xc] ;  /* 0x00000300ff09ab82 */ /* 0x000e220000000800 */
[----:B------:R-:W-:Y:S01]  /*09c0*/  ULDC UR6, c[0x0][0xc] ;  /* 0x0000030000067ab9 */ /* 0x000fe20000000800 */
[----:B------:R-:W-:Y:S02]  /*09d0*/  ULDC UR7, c[0x0][0x10] ;  /* 0x0000040000077ab9 */ /* 0x000fe40000000800 */
[----:B------:R-:W-:-:S04]  /*09e0*/  UIMAD.WIDE.U32 UR6, UR6, UR7, URZ ;  /* 0x00000007060672a5 */ /* 0x000fc8000f8e003f */
[----:B------:R-:W1:Y:S01]  /*09f0*/  LDC R8, c[0x0][0x14] ;  /* 0x00000500ff087b82 */ /* 0x000e620000000800 */
[----:B---3--:R-:W-:-:S04]  /*0a00*/  @P2 IMAD.WIDE.U32 R2, R14, R15, R2 ;  /* 0x0000000f0e022225 */ /* 0x008fc800078e0002 */
[----:B------:R-:W-:Y:S02]  /*0a10*/  IMAD.MOV.U32 R15, RZ, RZ, RZ ;  /* 0x000000ffff0f7224 */ /* 0x000fe400078e00ff */
[----:B------:R-:W-:Y:S02]  /*0a20*/  @P2 IMAD.IADD R3, R3, 0x1, R5 ;  /* 0x0000000103032824 */ /* 0x000fe400078e0205 */
[----:B0-----:R-:W-:-:S04]  /*0a30*/  @!P2 IMAD.WIDE.U32 R4, R9, R21, R14 ;  /* 0x000000150904a225 */ /* 0x001fc800078e000e */
[----:B------:R-:W-:Y:S02]  /*0a40*/  @!P2 IMAD.MOV.U32 R2, RZ, RZ, R4 ;  /* 0x000000ffff02a224 */ /* 0x000fe400078e0004 */
[----:B------:R-:W-:Y:S02]  /*0a50*/  @!P2 IMAD.MOV.U32 R3, RZ, RZ, R5 ;  /* 0x000000ffff03a224 */ /* 0x000fe400078e0005 */
[C---:B-1----:R-:W-:Y:S02]  /*0a60*/  IMAD R17, R8.reuse, UR7, RZ ;  /* 0x0000000708117c24 */ /* 0x042fe4000f8e02ff */
[----:B------:R-:W-:Y:S01]  /*0a70*/  IMAD.WIDE.U32 R8, R8, UR6, RZ ;  /* 0x0000000608087c25 */ /* 0x000fe2000f8e00ff */
[----:B------:R-:W-:-:S03]  /*0a80*/  ULDC.64 UR6, c[0x0][0x650] ;  /* 0x0001940000067ab9 */ /* 0x000fc60000000a00 */
[----:B------:R-:W-:Y:S01]  /*0a90*/  IMAD.IADD R0, R9, 0x1, R17 ;  /* 0x0000000109007824 */ /* 0x000fe200078e0211 */
[----:B------:R-:W-:Y:S06]  /*0aa0*/  @P0 BRA `(.L_x_9) ;  /* 0x0000000000200947 */ /* 0x000fec0003800000 */
[----:B------:R-:W-:Y:S01]  /*0ab0*/  UISETP.GE.U32.AND UP0, UPT, UR13, 0x3, UPT ;  /* 0x000000030d00788c */ /* 0x000fe2000bf06070 */
[----:B------:R-:W-:Y:S01]  /*0ac0*/  IADD3 R2, P0, R2, R8, RZ ;  /* 0x0000000802027210 */ /* 0x000fe20007f1e0ff */
[----:B------:R-:W-:-:S04]  /*0ad0*/  UIMAD.WIDE.U32 UR4, UR13, -0x55555555, URZ ;  /* 0xaaaaaaab0d0478a5 */ /* 0x000fc8000f8e003f */
[----:B------:R-:W-:Y:S01]  /*0ae0*/  USHF.R.U32.HI UR5, URZ, 0x1, UR5 ;  /* 0x000000013f057899 */ /* 0x000fe20008011605 */
[----:B------:R-:W-:Y:S02]  /*0af0*/  IMAD.X R3, R0, 0x1, R3, P0 ;  /* 0x0000000100037824 */ /* 0x000fe400000e0603 */
[----:B------:R-:W-:Y:S02]  /*0b00*/  UMOV UR4, URZ ;  /* 0x0000003f00047c82 */ /* 0x000fe40008000000 */
[----:B------:R-:W-:Y:S02]  /*0b10*/  @UP0 ULOP3.LUT UR4, UR5, 0x1, URZ, 0xc0, !UPT ;  /* 0x0000000105040892 */ /* 0x000fe4000f8ec03f */
[----:B------:R-:W-:-:S12]  /*0b20*/  UIMAD UR5, UR5, -0x3, UR13 ;  /* 0xfffffffd050578a4 */ /* 0x000fd8000f8e020d */
.L_x_9:
[----:B------:R-:W-:Y:S01]  /*0b30*/  ISETP.GE.U32.AND P0, PT, R2, UR6, PT ;  /* 0x0000000602007c0c */ /* 0x000fe2000bf06070 */
[----:B------:R-:W-:Y:S01]  /*0b40*/  IMAD.MOV.U32 R6, RZ, RZ, -0x1 ;  /* 0xffffffffff067424 */ /* 0x000fe200078e00ff */
[----:B------:R-:W-:Y:S01]  /*0b50*/  PRMT R16, RZ, 0x7610, R16 ;  /* 0x00007610ff107816 */ /* 0x000fe20000000010 */
[----:B------:R-:W-:Y:S01]  /*0b60*/  IMAD.MOV.U32 R5, RZ, RZ, -0x1 ;  /* 0xffffffffff057424 */ /* 0x000fe200078e00ff */
[----:B------:R-:W-:Y:S01]  /*0b70*/  ISETP.GE.U32.AND.EX P0, PT, R3, UR7, PT, P0 ;  /* 0x0000000703007c0c */ /* 0x000fe2000bf06100 */
[----:B------:R-:W-:-:S12]  /*0b80*/  IMAD.MOV.U32 R4, RZ, RZ, -0x1 ;  /* 0xffffffffff047424 */ /* 0x000fd800078e00ff */
[----:B------:R-:W-:Y:S05]  /*0b90*/  @P0 BRA `(.L_x_10) ;  /* 0x00000004005c0947 */ /* 0x000fea0003800000 */
[----:B------:R-:W0:Y:S01]  /*0ba0*/  LDC.64 R24, c[0x0][0x628] ;  /* 0x00018a00ff187b82 */ /* 0x000e220000000a00 */
[----:B------:R-:W-:Y:S02]  /*0bb0*/  IMAD.MOV.U32 R4, RZ, RZ, R2 ;  /* 0x000000ffff047224 */ /* 0x000fe400078e0002 */
[----:B------:R-:W-:-:S05]  /*0bc0*/  IMAD.MOV.U32 R5, RZ, RZ, R3 ;  /* 0x000000ffff057224 */ /* 0x000fca00078e0003 */
[----:B------:R-:W1:Y:S08]  /*0bd0*/  LDC R6, c[0x0][0x630] ;  /* 0x00018c00ff067b82 */ /* 0x000e700000000800 */
[----:B------:R-:W2:Y:S01]  /*0be0*/  LDC.64 R26, c[0x0][0x620] ;  /* 0x00018800ff1a7b82 */ /* 0x000ea20000000a00 */
[----:B0-----:R-:W-:-:S04]  /*0bf0*/  ISETP.NE.U32.AND P0, PT, R24, RZ, PT ;  /* 0x000000ff1800720c */ /* 0x001fc80003f05070 */
[----:B------:R-:W-:-:S13]  /*0c00*/  ISETP.NE.AND.EX P0, PT, R25, RZ, PT, P0 ;  /* 0x000000ff1900720c */ /* 0x000fda0003f05300 */
[----:B-12---:R-:W-:Y:S05]  /*0c10*/  @!P0 BRA `(.L_x_11) ;  /* 0x0000000000288947 */ /* 0x006fea0003800000 */
[----:B------:R-:W0:Y:S02]  /*0c20*/  LDC R19, c[0x0][0x634] ;  /* 0x00018d00ff137b82 */ /* 0x000e240000000800 */
[----:B0-----:R-:W-:-:S05]  /*0c30*/  IADD3 R19, P0, R2, R19, RZ ;  /* 0x0000001302137210 */ /* 0x001fca0007f1e0ff */
[----:B------:R-:W-:-:S04]  /*0c40*/  IMAD.X R23, RZ, RZ, R3, P0 ;  /* 0x000000ffff177224 */ /* 0x000fc800000e0603 */
[----:B------:R-:W-:-:S04]  /*0c50*/  IMAD.WIDE.U32 R4, R23, R24, RZ ;  /* 0x0000001817047225 */ /* 0x000fc800078e00ff */
[----:B------:R-:W-:-:S04]  /*0c60*/  IMAD.WIDE.U32 R16, P0, R19, R25, R4 ;  /* 0x0000001913107225 */ /* 0x000fc80007800004 */
[----:B------:R-:W-:-:S04]  /*0c70*/  IMAD.WIDE.U32 R4, R19, R24, RZ ;  /* 0x0000001813047225 */ /* 0x000fc800078e00ff */
[----:B------:R-:W-:Y:S01]  /*0c80*/  IMAD.X R19, RZ, RZ, RZ, P0 ;  /* 0x000000ffff137224 */ /* 0x000fe200000e06ff */
[----:B------:R-:W-:Y:S01]  /*0c90*/  IADD3 RZ, P0, R5, R16, RZ ;  /* 0x0000001005ff7210 */ /* 0x000fe20007f1e0ff */
[----:B------:R-:W-:-:S04]  /*0ca0*/  IMAD.MOV.U32 R18, RZ, RZ, R17 ;  /* 0x000000ffff127224 */ /* 0x000fc800078e0011 */
[----:B------:R-:W-:-:S08]  /*0cb0*/  IMAD.WIDE.U32.X R4, R23, R25, R18, P0 ;  /* 0x0000001917047225 */ /* 0x000fd000000e0412 */
.L_x_11:
[--C-:B------:R-:W-:Y:S01]  /*0cc0*/  SHF.R.U64 R32, R4, R6, R5.reuse ;  /* 0x0000000604207219 */ /* 0x100fe20000001205 */
[----:B------:R-:W0:Y:S01]  /*0cd0*/  LDC.64 R28, c[0x0][0x640] ;  /* 0x00019000ff1c7b82 */ /* 0x000e220000000a00 */
[----:B------:R-:W-:Y:S01]  /*0ce0*/  I2FP.F32.U32 R4, R14 ;  /* 0x0000000e00047245 */ /* 0x000fe20000201000 */
[----:B------:R-:W-:Y:S01]  /*0cf0*/  ULDC UR6, c[0x0][0x150] ;  /* 0x0000540000067ab9 */ /* 0x000fe20000000800 */
[----:B------:R-:W-:Y:S02]  /*0d00*/  SHF.R.U32.HI R5, RZ, R6, R5 ;  /* 0x00000006ff057219 */ /* 0x000fe40000011605 */
[----:B------:R-:W-:Y:S01]  /*0d10*/  IADD3 R17, P0, RZ, -R32, RZ ;  /* 0x80000020ff117210 */ /* 0x000fe20007f1e0ff */
[----:B------:R-:W-:Y:S01]  /*0d20*/  FMUL R6, R4, UR6 ;  /* 0x0000000604067c20 */ /* 0x000fe20008400000 */
[----:B------:R-:W-:Y:S01]  /*0d30*/  ULDC UR6, c[0x0][0x154] ;  /* 0x0000550000067ab9 */ /* 0x000fe20000000800 */
[----:B------:R-:W1:Y:S02]  /*0d40*/  LDC R18, c[0x0][0x618] ;  /* 0x00018600ff127b82 */ /* 0x000e640000000800 */
[----:B------:R-:W-:-:S02]  /*0d50*/  IMAD.X R19, RZ, RZ, ~R5, P0 ;  /* 0x000000ffff137224 */ /* 0x000fc400000e0e05 */
[----:B------:R-:W2:Y:S01]  /*0d60*/  F2I.U32.TRUNC.NTZ R6, R6 ;  /* 0x0000000600067305 */ /* 0x000ea2000020f000 */
[----:B------:R-:W-:-:S03]  /*0d70*/  IMAD.WIDE.U32 R4, R17, R26, R2 ;  /* 0x0000001a11047225 */ /* 0x000fc600078e0002 */
[----:B------:R-:W3:Y:S01]  /*0d80*/  LDC R15, c[0x0][0x144] ;  /* 0x00005100ff0f7b82 */ /* 0x000ee20000000800 */
[----:B------:R-:W-:-:S04]  /*0d90*/  IMAD R16, R19, R26, RZ ;  /* 0x0000001a13107224 */ /* 0x000fc800078e02ff */
[----:B------:R-:W-:-:S03]  /*0da0*/  IMAD R17, R17, R27, R16 ;  /* 0x0000001b11117224 */ /* 0x000fc600078e0210 */
[----:B------:R-:W4:Y:S01]  /*0db0*/  LDC R22, c[0x0][0x608] ;  /* 0x00018200ff167b82 */ /* 0x000f220000000800 */
[----:B------:R-:W-:Y:S01]  /*0dc0*/  IMAD.IADD R17, R5, 0x1, R17 ;  /* 0x0000000105117824 */ /* 0x000fe200078e0211 */
[----:B0-----:R-:W-:Y:S01]  /*0dd0*/  ISETP.NE.U32.AND P0, PT, R28, RZ, PT ;  /* 0x000000ff1c00720c */ /* 0x001fe20003f05070 */
[----:B--2---:R-:W-:-:S03]  /*0de0*/  IMAD.MOV R5, RZ, RZ, -R6 ;  /* 0x000000ffff057224 */ /* 0x004fc600078e0a06 */
[----:B------:R-:W-:Y:S02]  /*0df0*/  ISETP.NE.AND.EX P0, PT, R29, RZ, PT, P0 ;  /* 0x000000ff1d00720c */ /* 0x000fe40003f05300 */
[----:B------:R-:W0:Y:S01]  /*0e00*/  LDC R19, c[0x0][0x658] ;  /* 0x00019600ff137b82 */ /* 0x000e220000000800 */
[-CC-:B-1----:R-:W-:Y:S02]  /*0e10*/  SHF.R.U64 R26, R4, R18.reuse, R17.reuse ;  /* 0x00000012041a7219 */ /* 0x182fe40000001211 */
[----:B------:R-:W-:Y:S02]  /*0e20*/  I2FP.F32.U32 R4, R21 ;  /* 0x0000001500047245 */ /* 0x000fe40000201000 */
[----:B------:R-:W-:Y:S01]  /*0e30*/  SHF.R.U32.HI R17, RZ, R18, R17 ;  /* 0x00000012ff117219 */ /* 0x000fe20000011611 */
[----:B------:R-:W-:Y:S02]  /*0e40*/  IMAD.MOV.U32 R18, RZ, RZ, 0x1 ;  /* 0x00000001ff127424 */ /* 0x000fe400078e00ff */
[----:B------:R-:W1:Y:S01]  /*0e50*/  LDC R24, c[0x0][0x148] ;  /* 0x00005200ff187b82 */ /* 0x000e620000000800 */
[----:B---3--:R-:W-:-:S02]  /*0e60*/  IMAD R6, R15, R5, R14 ;  /* 0x000000050f067224 */ /* 0x008fc400078e020e */
[----:B------:R-:W-:Y:S01]  /*0e70*/  FMUL R5, R4, UR6 ;  /* 0x0000000604057c20 */ /* 0x000fe20008400000 */
[----:B------:R-:W-:-:S04]  /*0e80*/  IMAD.MOV.U32 R4, RZ, RZ, -0x1 ;  /* 0xffffffffff047424 */ /* 0x000fc800078e00ff */
[----:B------:R-:W2:Y:S01]  /*0e90*/  LDC R25, c[0x0][0x600] ;  /* 0x00018000ff197b82 */ /* 0x000ea20000000800 */
[-CC-:B----4-:R-:W-:Y:S02]  /*0ea0*/  SHF.R.U64 R34, R26, R22.reuse, R17.reuse ;  /* 0x000000161a227219 */ /* 0x190fe40000001211 */
[----:B------:R-:W-:Y:S02]  /*0eb0*/  SHF.R.U32.HI R14, RZ, R22, R17 ;  /* 0x00000016ff0e7219 */ /* 0x000fe40000011611 */
[----:B------:R3:W4:Y:S03]  /*0ec0*/  F2I.U32.TRUNC.NTZ R22, R5 ;  /* 0x0000000500167305 */ /* 0x000726000020f000 */
[----:B------:R-:W1:Y:S01]  /*0ed0*/  LDC R27, c[0x0][0x648] ;  /* 0x00019200ff1b7b82 */ /* 0x000e620000000800 */
[-C--:B0-----:R-:W-:Y:S02]  /*0ee0*/  SHF.R.U64 R36, R34, R19.reuse, R14 ;  /* 0x0000001322247219 */ /* 0x081fe4000000120e */
[----:B------:R-:W-:-:S02]  /*0ef0*/  SHF.L.U32 R4, R4, R19, RZ ;  /* 0x0000001304047219 */ /* 0x000fc400000006ff */
[-C--:B------:R-:W-:Y:S02]  /*0f00*/  SHF.R.U32.HI R14, RZ, R19.reuse, R14 ;  /* 0x00000013ff0e7219 */ /* 0x080fe4000001160e */
[----:B------:R-:W-:Y:S01]  /*0f10*/  SHF.L.U32 R18, R18, R19, RZ ;  /* 0x0000001312127219 */ /* 0x000fe200000006ff */
[----:B------:R-:W0:Y:S01]  /*0f20*/  LDC R31, c[0x0][0x638] ;  /* 0x00018e00ff1f7b82 */ /* 0x000e220000000800 */
[----:B------:R-:W-:Y:S01]  /*0f30*/  LOP3.LUT R19, RZ, R4, RZ, 0x33, !PT ;  /* 0x00000004ff137212 */ /* 0x000fe200078e33ff */
[----:B------:R-:W-:Y:S02]  /*0f40*/  IMAD.MOV.U32 R4, RZ, RZ, R36 ;  /* 0x000000ffff047224 */ /* 0x000fe400078e0024 */
[----:B---3--:R-:W-:-:S04]  /*0f50*/  IMAD.MOV.U32 R5, RZ, RZ, R14 ;  /* 0x000000ffff057224 */ /* 0x008fc800078e000e */
[----:B------:R-:W3:Y:S01]  /*0f60*/  LDC R30, c[0x0][0x610] ;  /* 0x00018400ff1e7b82 */ /* 0x000ee20000000800 */
[----:B----4-:R-:W-:Y:S05]  /*0f70*/  @!P0 BRA `(.L_x_12) ;  /* 0x0000000000288947 */ /* 0x010fea0003800000 */
[----:B------:R-:W4:Y:S02]  /*0f80*/  LDC R17, c[0x0][0x64c] ;  /* 0x00019300ff117b82 */ /* 0x000f240000000800 */
[----:B----4-:R-:W-:-:S05]  /*0f90*/  IADD3 R17, P0, R36, R17, RZ ;  /* 0x0000001124117210 */ /* 0x010fca0007f1e0ff */
        /* <DEDUP_REMOVED lines=8> */
.L_x_12:
[----:B-1----:R-:W-:Y:S01]  /*1020*/  SHF.R.U64 R4, R4, R27, R5 ;  /* 0x0000001b04047219 */ /* 0x002fe20000001205 */
[----:B--2---:R-:W-:Y:S01]  /*1030*/  VIADD R5, R25, 0xffffffff ;  /* 0xffffffff19057836 */ /* 0x004fe20000000000 */
[----:B------:R-:W-:Y:S01]  /*1040*/  LOP3.LUT R19, R34, R19, RZ, 0xc0, !PT ;  /* 0x0000001322137212 */ /* 0x000fe200078ec0ff */
[----:B------:R-:W-:Y:S02]  /*1050*/  IMAD.MOV R22, RZ, RZ, -R22 ;  /* 0x000000ffff167224 */ /* 0x000fe400078e0a16 */
[----:B------:R-:W-:Y:S01]  /*1060*/  IMAD.MOV R14, RZ, RZ, -R4 ;  /* 0x000000ffff0e7224 */ /* 0x000fe200078e0a04 */
[----:B------:R-:W-:Y:S01]  /*1070*/  LOP3.LUT R5, R26, R5, RZ, 0xc0, !PT ;  /* 0x000000051a057212 */ /* 0x000fe200078ec0ff */
[----:B------:R-:W-:Y:S02]  /*1080*/  IMAD R19, R18, R4, R19 ;  /* 0x0000000412137224 */ /* 0x000fe400078e0213 */
[----:B------:R-:W-:Y:S02]  /*1090*/  @P2 IMAD R6, R24, R22, R21 ;  /* 0x0000001618062224 */ /* 0x000fe400078e0215 */
[----:B0-----:R-:W-:-:S02]  /*10a0*/  IMAD R4, R14, R31, R36 ;  /* 0x0000001f0e047224 */ /* 0x001fc400078e0224 */
[----:B---3--:R-:W-:Y:S02]  /*10b0*/  IMAD R6, R19, R30, R6 ;  /* 0x0000001e13067224 */ /* 0x008fe400078e0206 */
[----:B------:R-:W-:Y:S02]  /*10c0*/  IMAD R15, R4, R25, R5 ;  /* 0x00000019040f7224 */ /* 0x000fe400078e0205 */
[----:B------:R-:W-:Y:S02]  /*10d0*/  IMAD.MOV.U32 R16, RZ, RZ, 0x1 ;  /* 0x00000001ff107424 */ /* 0x000fe400078e00ff */
[----:B------:R-:W-:Y:S01]  /*10e0*/  IMAD.MOV.U32 R4, RZ, RZ, R32 ;  /* 0x000000ffff047224 */ /* 0x000fe200078e0020 */
[----:B------:R-:W-:Y:S02]  /*10f0*/  SEL R5, R15, R6, !P2 ;  /* 0x000000060f057207 */ /* 0x000fe40005000000 */
[----:B------:R-:W-:-:S07]  /*1100*/  SEL R6, R6, R15, !P2 ;  /* 0x0000000f06067207 */ /* 0x000fce0005000000 */
.L_x_10:
[----:B------:R-:W-:Y:S05]  /*1110*/  @!P3 BRA `(.L_x_13) ;  /* 0x0000006c0058b947 */ /* 0x000fea0003800000 */
[----:B------:R-:W-:-:S13]  /*1120*/  ISETP.GT.U32.AND P0, PT, R33, 0x1, PT ;  /* 0x000000012100780c */ /* 0x000fda0003f04070 */
[----:B------:R-:W-:Y:S05]  /*1130*/  @P0 EXIT ;  /* 0x000000000000094d */ /* 0x000fea0003800000 */
.L_x_14:
[----:B------:R-:W-:-:S08]  /*1140*/  NOP ;  /* 0x0000000000007918 */ /* 0x000fd00000000000 */
[----:B------:R-:W0:Y:S02]  /*1150*/  USETMAXREG.TRY_ALLOC.CTAPOOL UP0, 0xe8 ;  /* 0x000000e8000079c8 */ /* 0x000e240008000600 */
[----:B0-----:R-:W-:-:S13]  /*1160*/  PLOP3.LUT P0, PT, PT, PT, UP0, 0x80, 0x0 ;  /* 0x000000000000781c */ /* 0x001fda0003f0f008 */
[----:B------:R-:W-:Y:S05]  /*1170*/  @!P0 BRA `(.L_x_14) ;  /* 0xfffffffc00f08947 */ /* 0x000fea000383ffff */
[----:B------:R-:W-:-:S13]  /*1180*/  LOP3.LUT P0, RZ, R16, 0xff, RZ, 0xc0, !PT ;  /* 0x000000ff10ff7812 */ /* 0x000fda000780c0ff */
[----:B------:R-:W-:Y:S05]  /*1190*/  @!P0 EXIT ;  /* 0x000000000000894d */ /* 0x000fea0003800000 */
[----:B------:R-:W0:Y:S01]  /*11a0*/  S2UR UR6, SR_CgaCtaId ;  /* 0x00000000000679c3 */ /* 0x000e220000008800 */
[----:B------:R-:W-:Y:S01]  /*11b0*/  SHF.R.S32.HI R14, RZ, 0x1f, R11 ;  /* 0x0000001fff0e7819 */ /* 0x000fe2000001140b */
[----:B------:R-:W-:Y:S01]  /*11c0*/  UIADD3 UR7, UR15, -0x1, URZ ;  /* 0xffffffff0f077890 */ /* 0x000fe2000fffe03f */
[----:B------:R-:W-:Y:S01]  /*11d0*/  LOP3.LUT R146, R7, 0x1, RZ, 0xfc, !PT ;  /* 0x0000000107927812 */ /* 0x000fe200078efcff */
[----:B------:R-:W-:Y:S01]  /*11e0*/  UMOV UR12, 0x400 ;  /* 0x00000400000c7882 */ /* 0x000fe20000000000 */
[CC--:B------:R-:W-:Y:S01]  /*11f0*/  LEA.HI R13, R14.reuse, R11.reuse, RZ, 0x2 ;  /* 0x0000000b0e0d7211 */ /* 0x0c0fe200078f10ff */
[----:B------:R-:W-:Y:S01]  /*1200*/  UISETP.LT.AND UP0, UPT, UR13, 0x1, UPT ;  /* 0x000000010d00788c */ /* 0x000fe2000bf01270 */
[----:B------:R-:W-:Y:S01]  /*1210*/  LEA.HI R17, R14, R11, RZ, 0x5 ;  /* 0x0000000b0e117211 */ /* 0x000fe200078f28ff */
[----:B------:R-:W-:Y:S01]  /*1220*/  USHF.L.U32 UR21, UR13, 0x1, URZ ;  /* 0x000000010d157899 */ /* 0x000fe2000800063f */
[--C-:B------:R-:W-:Y:S01]  /*1230*/  SHF.R.S32.HI R15, RZ, 0x2, R13.reuse ;  /* 0x00000002ff0f7819 */ /* 0x100fe2000001140d */
[----:B------:R-:W-:Y:S01]  /*1240*/  USEL UR14, UR13, 0x1, UP0 ;  /* 0x000000010d0e7887 */ /* 0x000fe20008000000 */
[----:B------:R-:W-:Y:S01]  /*1250*/  SHF.R.S32.HI R16, RZ, 0x1f, R13 ;  /* 0x0000001fff107819 */ /* 0x000fe2000001140d */
[----:B------:R-:W-:Y:S01]  /*1260*/  UISETP.NE.AND UP0, UPT, UR7, URZ, UPT ;  /* 0x0000003f0700728c */ /* 0x000fe2000bf05270 */
[----:B------:R-:W-:Y:S01]  /*1270*/  SHF.R.S32.HI R17, RZ, 0x5, R17 ;  /* 0x00000005ff117819 */ /* 0x000fe20000011411 */
[----:B------:R-:W-:Y:S01]  /*1280*/  UIADD3 UR14, -UR14, UR13, URZ ;  /* 0x0000000d0e0e7290 */ /* 0x000fe2000fffe13f */
[----:B------:R-:W-:-:S04]  /*1290*/  LEA.HI R16, R16, R15, RZ, 0x3 ;  /* 0x0000000f10107211 */ /* 0x000fc800078f18ff */
[----:B------:R-:W-:Y:S01]  /*12a0*/  LOP3.LUT R16, R16, 0xfffffff8, RZ, 0xc0, !PT ;  /* 0xfffffff810107812 */ /* 0x000fe200078ec0ff */
[----:B0-----:R-:W-:-:S04]  /*12b0*/  ULEA UR12, UR6, UR12, 0x18 ;  /* 0x0000000c060c7291 */ /* 0x001fc8000f8ec03f */
[----:B------:R-:W-:Y:S01]  /*12c0*/  IMAD.IADD R14, R15, 0x1, -R16 ;  /* 0x000000010f0e7824 */ /* 0x000fe200078e0a10 */
[----:B------:R-:W-:Y:S01]  /*12d0*/  USHF.L.U32 UR6, UR7, 0x3, URZ ;  /* 0x0000000307067899 */ /* 0x000fe2000800063f */
[----:B------:R-:W-:Y:S01]  /*12e0*/  LOP3.LUT R16, R13, 0xfffffffc, RZ, 0xc0, !PT ;  /* 0xfffffffc0d107812 */ /* 0x000fe200078ec0ff */
[----:B------:R-:W-:Y:S01]  /*12f0*/  USEL UR7, URZ, 0x1, UP0 ;  /* 0x000000013f077887 */ /* 0x000fe20008000000 */
[--C-:B------:R-:W-:Y:S01]  /*1300*/  IMAD R13, R17, -0x10, -R14.reuse ;  /* 0xfffffff0110d7824 */ /* 0x100fe200078e0a0e */
[----:B------:R-:W-:Y:S01]  /*1310*/  ULOP3.LUT UR6, UR6, 0x8, URZ, 0xc0, !UPT ;  /* 0x0000000806067892 */ /* 0x000fe2000f8ec03f */
[----:B------:R-:W-:Y:S01]  /*1320*/  SHF.R.S32.HI R15, RZ, 0x1f, R14 ;  /* 0x0000001fff0f7819 */ /* 0x000fe2000001140e */
[----:B------:R-:W-:Y:S01]  /*1330*/  UIADD3 UR22, UR12, 0x40, URZ ;  /* 0x000000400c167890 */ /* 0x000fe2000fffe03f */
[----:B------:R-:W-:Y:S01]  /*1340*/  IMAD.IADD R11, R11, 0x1, -R16 ;  /* 0x000000010b0b7824 */ /* 0x000fe200078e0a10 */
[----:B------:R-:W-:Y:S01]  /*1350*/  ULOP3.LUT UR23, UR6, 0x8, URZ, 0x3c, !UPT ;  /* 0x0000000806177892 */ /* 0x000fe2000f8e3c3f */
[----:B------:R-:W-:Y:S01]  /*1360*/  IMAD.U32 R148, RZ, RZ, UR7 ;  /* 0x00000007ff947e24 */ /* 0x000fe2000f8e00ff */
[----:B------:R-:W-:Y:S01]  /*1370*/  ULOP3.LUT UR16, UR6, 0x18, URZ, 0x3c, !UPT ;  /* 0x0000001806107892 */ /* 0x000fe2000f8e3c3f */
[----:B------:R-:W-:Y:S01]  /*1380*/  IMAD.WIDE R14, R17, 0x10, R14 ;  /* 0x00000010110e7825 */ /* 0x000fe200078e020e */
[----:B------:R-:W-:Y:S01]  /*1390*/  ULEA UR15, UR15, UR22, 0x3 ;  /* 0x000000160f0f7291 */ /* 0x000fe2000f8e183f */
[----:B------:R-:W-:-:S02]  /*13a0*/  ULDC UR6, c[0x0][0x284] ;  /* 0x0000a10000067ab9 */ /* 0x000fc40000000800 */
[----:B------:R-:W-:-:S09]  /*13b0*/  VIADD R13, R13, UR6 ;  /* 0x000000060d0d7c36 */ /* 0x000fd20008000000 */
.L_x_169:
[----:B------:R-:W-:Y:S01]  /*13c0*/  SHF.L.U32 R16, R148, 0x1f, RZ ;  /* 0x0000001f94107819 */ /* 0x000fe200000006ff */
[----:B------:R-:W0:Y:S01]  /*13d0*/  LDC R17, c[0x0][0x28c] ;  /* 0x0000a300ff117b82 */ /* 0x000e220000000800 */
[----:B------:R-:W-:Y:S01]  /*13e0*/  UMOV UR6, URZ ;  /* 0x0000003f00067c82 */ /* 0x000fe20008000000 */
[----:B------:R-:W-:Y:S01]  /*13f0*/  UMOV UR17, UR5 ;  /* 0x0000000500117c82 */ /* 0x000fe20008000000 */
[----:B-1----:R-:W1:Y:S01]  /*1400*/  SYNCS.PHASECHK.TRANS64.TRYWAIT P0, [UR15+-0x8], R16 ;  /* 0xfffff810ff0075a7 */ /* 0x002e62000800014f */
[----:B0-----:R-:W-:Y:S01]  /*1410*/  ISETP.GE.AND P1, PT, R17, 0x1, PT ;  /* 0x000000011100780c */ /* 0x001fe20003f26270 */
[----:B-1-34-:R-:W-:-:S12]  /*1420*/  @!P0 BRA `(.L_x_15) ;  /* 0x0000007800548947 */ /* 0x01afd80003800000 */
.L_x_190:
[----:B------:R-:W-:Y:S01]  /*1430*/  UMOV UR7, URZ ;  /* 0x0000003f00077c82 */ /* 0x000fe20008000000 */
[----:B------:R-:W-:Y:S01]  /*1440*/  UMOV UR8, URZ ;  /* 0x0000003f00087c82 */ /* 0x000fe20008000000 */
[----:B------:R-:W-:Y:S02]  /*1450*/  CS2R R22, SRZ ;  /* 0x0000000000167805 */ /* 0x000fe4000001ff00 */
[----:B------:R-:W-:Y:S02]  /*1460*/  CS2R R20, SRZ ;  /* 0x0000000000147805 */ /* 0x000fe4000001ff00 */
[----:B------:R-:W-:Y:S02]  /*1470*/  CS2R R88, SRZ ;  /* 0x0000000000587805 */ /* 0x000fe4000001ff00 */
[----:B------:R-:W-:Y:S02]  /*1480*/  CS2R R90, SRZ ;  /* 0x00000000005a7805 */ /* 0x000fe4000001ff00 */
[----:B------:R-:W-:-:S02]  /*1490*/  CS2R R92, SRZ ;  /* 0x00000000005c7805 */ /* 0x000fc4000001ff00 */
[----:B------:R-:W-:Y:S02]  /*14a0*/  CS2R R94, SRZ ;  /* 0x00000000005e7805 */ /* 0x000fe4000001ff00 */
        /* <DEDUP_REMOVED lines=24> */
[----:B------:R-:W-:Y:S01]  /*1630*/  CS2R R144, SRZ ;  /* 0x0000000000907805 */ /* 0x000fe2000001ff00 */
[----:B------:R-:W-:Y:S01]  /*1640*/  IMAD.MOV.U32 R147, RZ, RZ, RZ ;  /* 0x000000ffff937224 */ /* 0x000fe200078e00ff */
[----:B------:R-:W-:Y:S01]  /*1650*/  CS2R R24, SRZ ;  /* 0x0000000000187805 */ /* 0x000fe2000001ff00 */
[----:B------:R-:W-:Y:S01]  /*1660*/  IMAD.MOV.U32 R149, RZ, RZ, RZ ;  /* 0x000000ffff957224 */ /* 0x000fe200078e00ff */
[----:B------:R-:W-:Y:S01]  /*1670*/  CS2R R26, SRZ ;  /* 0x00000000001a7805 */ /* 0x000fe2000001ff00 */
[----:B------:R-:W-:Y:S01]  /*1680*/  IMAD.U32 R19, RZ, RZ, UR4 ;  /* 0x00000004ff137e24 */ /* 0x000fe2000f8e00ff */
        /* <DEDUP_REMOVED lines=29> */
[----:B------:R-:W-:Y:S01]  /*1860*/  CS2R R86, SRZ ;  /* 0x0000000000567805 */ /* 0x000fe2000001ff00 */
[----:B------:R-:W-:Y:S06]  /*1870*/  @!P1 BRA `(.L_x_16) ;  /* 0x00000008003c9947 */ /* 0x000fec0003800000 */
[----:B------:R-:W-:-:S13]  /*1880*/  ISETP.NE.AND P1, PT, R146, 0x3, PT ;  /* 0x000000039200780c */ /* 0x000fda0003f25270 */
[----:B------:R-:W-:Y:S05]  /*1890*/  @!P1 BRA `(.L_x_17) ;  /* 0x0000000000049947 */ /* 0x000fea0003800000 */
[----:B------:R-:W-:Y:S01]  /*18a0*/  BPT.TRAP 0x1 ;  /* 0x000000040000795c */ /* 0x000fe20000300000 */
.L_x_17:
[----:B------:R-:W-:Y:S01]  /*18b0*/  ULEA UR6, UR5, UR12, 0x3 ;  /* 0x0000000c05067291 */ /* 0x000fe2000f8e183f */
[----:B0-----:R-:W-:-:S05]  /*18c0*/  IMAD.U32 R16, RZ, RZ, UR4 ;  /* 0x00000004ff107e24 */ /* 0x001fca000f8e00ff */
[----:B------:R-:W-:-:S04]  /*18d0*/  SHF.L.U32 R16, R16, 0x1f, RZ ;  /* 0x0000001f10107819 */ /* 0x000fc800000006ff */
[----:B------:R0:W1:Y:S01]  /*18e0*/  SYNCS.PHASECHK.TRANS64.TRYWAIT P0, [UR6], R16 ;  /* 0x00000010ff0075a7 */ /* 0x0000620008000146 */
[----:B------:R-:W-:Y:S05]  /*18f0*/  @!P1 BRA `(.L_x_18) ;  /* 0x0000000000049947 */ /* 0x000fea0003800000 */
[----:B------:R-:W-:Y:S01]  /*1900*/  BPT.TRAP 0x1 ;  /* 0x000000040000795c */ /* 0x000fe20000300000 */
.L_x_18:
[----:B-1----:R-:W-:Y:S05]  /*1910*/  @P0 BRA `(.L_x_19) ;  /* 0x0000000000080947 */ /* 0x002fea0003800000 */
[----:B------:R-:W1:Y:S02]  /*1920*/  SYNCS.PHASECHK.TRANS64.TRYWAIT P0, [UR6], R16 ;  /* 0x00000010ff0075a7 */ /* 0x000e640008000146 */
[----:B-1----:R-:W-:Y:S05]  /*1930*/  @!P0 BRA `(.L_x_20) ;  /* 0x0000007400288947 */ /* 0x002fea0003800000 */
.L_x_19:
[----:B------:R-:W-:Y:S01]  /*1940*/  UIADD3 UR6, UR12, 0x100, URZ ;  /* 0x000001000c067890 */ /* 0x000fe2000fffe03f */
[----:B------:R-:W-:Y:S01]  /*1950*/  WARPGROUP.ARRIVE ;  /* 0x00000000000079c5 */ /* 0x000fe20000000000 */
[----:B------:R-:W-:Y:S01]  /*1960*/  UIADD3 UR7, UR12, 0x3100, URZ ;  /* 0x000031000c077890 */ /* 0x000fe2000fffe03f */
[----:B------:R-:W-:Y:S01]  /*1970*/  CS2R R22, SRZ ;  /* 0x0000000000167805 */ /* 0x000fe2000001ff00 */
[----:B------:R-:W-:Y:S01]  /*1980*/  USHF.R.U32.HI UR6, URZ, 0x4, UR6 ;  /* 0x000000043f067899 */ /* 0x000fe20008011606 */
[----:B------:R-:W-:Y:S01]  /*1990*/  CS2R R20, SRZ ;  /* 0x0000000000147805 */ /* 0x000fe2000001ff00 */
[----:B------:R-:W-:Y:S01]  /*19a0*/  USHF.R.U32.HI UR7, URZ, 0x4, UR7 ;  /* 0x000000043f077899 */ /* 0x000fe20008011607 */
[----:B------:R-:W-:Y:S01]  /*19b0*/  CS2R R88, SRZ ;  /* 0x0000000000587805 */ /* 0x000fe2000001ff00 */
[----:B------:R-:W-:Y:S01]  /*19c0*/  ULOP3.LUT UR6, UR6, 0x3fff, URZ, 0xc0, !UPT ;  /* 0x00003fff06067892 */ /* 0x000fe2000f8ec03f */
[----:B------:R-:W-:Y:S01]  /*19d0*/  CS2R R90, SRZ ;  /* 0x00000000005a7805 */ /* 0x000fe2000001ff00 */
[----:B------:R-:W-:Y:S01]  /*19e0*/  ULOP3.LUT UR7, UR7, 0x3fff, URZ, 0xc0, !UPT ;  /* 0x00003fff07077892 */ /* 0x000fe2000f8ec03f */
[----:B------:R-:W-:Y:S01]  /*19f0*/  CS2R R92, SRZ ;  /* 0x00000000005c7805 */ /* 0x000fe2000001ff00 */
[----:B------:R-:W-:Y:S01]  /*1a00*/  ULOP3.LUT UR6, UR6, 0x10000, URZ, 0xfc, !UPT ;  /* 0x0001000006067892 */ /* 0x000fe2000f8efc3f */
[----:B------:R-:W-:Y:S01]  /*1a10*/  CS2R R94, SRZ ;  /* 0x00000000005e7805 */ /* 0x000fe2000001ff00 */
[----:B------:R-:W-:Y:S01]  /*1a20*/  ULOP3.LUT UR7, UR7, 0x10000, URZ, 0xfc, !UPT ;  /* 0x0001000007077892 */ /* 0x000fe2000f8efc3f */
[----:B------:R-:W-:Y:S01]  /*1a30*/  CS2R R96, SRZ ;  /* 0x0000000000607805 */ /* 0x000fe2000001ff00 */
[----:B------:R-:W-:Y:S01]  /*1a40*/  ULEA UR8, UR5, UR6, 0x8 ;  /* 0x0000000605087291 */ /* 0x000fe2000f8e403f */
[----:B------:R-:W-:Y:S01]  /*1a50*/  CS2R R98, SRZ ;  /* 0x0000000000627805 */ /* 0x000fe2000001ff00 */
[----:B------:R-:W-:Y:S01]  /*1a60*/  ULEA UR10, UR5, UR7, 0x9 ;  /* 0x00000007050a7291 */ /* 0x000fe2000f8e483f */
[----:B------:R-:W-:Y:S01]  /*1a70*/  CS2R R100, SRZ ;  /* 0x0000000000647805 */ /* 0x000fe2000001ff00 */
[----:B------:R-:W-:Y:S01]  /*1a80*/  UMOV UR9, 0x80000020 ;  /* 0x8000002000097882 */ /* 0x000fe20000000000 */
[----:B------:R-:W-:Y:S01]  /*1a90*/  UMOV UR11, 0x80000020 ;  /* 0x80000020000b7882 */ /* 0x000fe20000000000 */
[----:B------:R-:W-:Y:S01]  /*1aa0*/  ULDC UR7, c[0x0][0x50c] ;  /* 0x0001430000077ab9 */ /* 0x000fe20000000800 */
[----:B------:R-:W-:Y:S01]  /*1ab0*/  UMOV UR6, 0x2 ;  /* 0x0000000200067882 */ /* 0x000fe20000000000 */
[----:B------:R-:W-:Y:S01]  /*1ac0*/  UISETP.NE.AND UP0, UPT, UR7, 0x2, UPT ;  /* 0x000000020700788c */ /* 0x000fe2000bf05270 */
[----:B------:R-:W-:-:S02]  /*1ad0*/  CS2R R102, SRZ ;  /* 0x0000000000667805 */ /* 0x000fc4000001ff00 */
[----:B------:R-:W-:Y:S01]  /*1ae0*/  CS2R R104, SRZ ;  /* 0x0000000000687805 */ /* 0x000fe2000001ff00 */
[----:B------:R-:W-:Y:S01]  /*1af0*/  QGMMA.64x128x32.F32.E4M3.E4M3 R24, gdesc[UR8], RZ, !UPT ;  /* 0x01e00000081879f3 */ /* 0x000fe2000c7008ff */
[----:B------:R-:W-:Y:S01]  /*1b00*/  USEL UR7, URZ, 0x1, UP0 ;  /* 0x000000013f077887 */ /* 0x000fe20008000000 */
[----:B------:R-:W-:Y:S01]  /*1b10*/  CS2R R106, SRZ ;  /* 0x00000000006a7805 */ /* 0x000fe2000001ff00 */
[----:B------:R-:W-:Y:S01]  /*1b20*/  UIADD3 UR8, UR8, 0x2, URZ ;  /* 0x0000000208087890 */ /* 0x000fe2000fffe03f */
[----:B------:R-:W-:Y:S01]  /*1b30*/  CS2R R108, SRZ ;  /* 0x00000000006c7805 */ /* 0x000fe2000001ff00 */
[----:B------:R-:W-:Y:S01]  /*1b40*/  UIADD3 UR10, UR10, 0x2, URZ ;  /* 0x000000020a0a7890 */ /* 0x000fe2000fffe03f */
[----:B------:R-:W-:Y:S02]  /*1b50*/  CS2R R110, SRZ ;  /* 0x00000000006e7805 */ /* 0x000fe4000001ff00 */
[----:B------:R-:W-:Y:S01]  /*1b60*/  ISETP.NE.AND P0, PT, RZ, UR7, PT ;  /* 0x00000007ff007c0c */ /* 0x000fe2000bf05270 */
[----:B------:R-:W-:Y:S01]  /*1b70*/  UMOV UR9, 0x80000020 ;  /* 0x8000002000097882 */ /* 0x000fe20000000000 */
[----:B------:R-:W-:Y:S01]  /*1b80*/  UMOV UR11, 0x80000020 ;  /* 0x80000020000b7882 */ /* 0x000fe20000000000 */
        /* <DEDUP_REMOVED lines=17> */
[----:B------:R-:W-:Y:S02]  /*1ca0*/  IMAD.MOV.U32 R147, RZ, RZ, RZ ;  /* 0x000000ffff937224 */ /* 0x000fe400078e00ff */
[----:B------:R-:W-:Y:S01]  /*1cb0*/  IMAD.MOV.U32 R149, RZ, RZ, RZ ;  /* 0x000000ffff957224 */ /* 0x000fe200078e00ff */
[----:B------:R-:W-:Y:S01]  /*1cc0*/  QGMMA.64x128x32.F32.E4M3.E4M3 R24, gdesc[UR8], R24, gsb0 ;  /* 0x01e00000081879f3 */ /* 0x000fe20008000818 */
[----:B------:R-:W-:Y:S05]  /*1cd0*/  @!P0 BRA `(.L_x_21) ;  /* 0x0000000400088947 */ /* 0x000fea0003800000 */
[----:B------:R-:W-:Y:S02]  /*1ce0*/  WARPGROUP.DEPBAR.LE gsb0, 0x0 ;  /* 0x00008000000079c5 */ /* 0x000fe40000010000 */
[----:B------:R-:W-:-:S01]  /*1cf0*/  FADD R149, RZ, R24 ;  /* 0x00000018ff957221 */ /* 0x000fc20000000000 */
[----:B------:R-:W-:Y:S01]  /*1d00*/  FADD R144, RZ, R25 ;  /* 0x00000019ff907221 */ /* 0x000fe20000000000 */
        /* <DEDUP_REMOVED lines=62> */
[----:B------:R-:W-:-:S06]  /*20f0*/  UMOV UR6, URZ ;  /* 0x0000003f00067c82 */ /* 0x000fcc0008000000 */
.L_x_21:
[----:B------:R-:W-:-:S04]  /*2100*/  UIADD3 UR17, UR5, 0x1, URZ ;  /* 0x0000000105117890 */ /* 0x000fc8000fffe03f */
[----:B------:R-:W-:-:S04]  /*2110*/  UISETP.NE.AND UP0, UPT, UR17, 0x3, UPT ;  /* 0x000000031100788c */ /* 0x000fc8000bf05270 */
[----:B------:R-:W-:Y:S02]  /*2120*/  USEL UR8, URZ, 0x1, UP0 ;  /* 0x000000013f087887 */ /* 0x000fe40008000000 */
[----:B------:R-:W-:Y:S02]  /*2130*/  USEL UR17, UR17, URZ, UP0 ;  /* 0x0000003f11117287 */ /* 0x000fe40008000000 */
[----:B------:R-:W-:-:S06]  /*2140*/  ULOP3.LUT UR8, UR4, UR8, URZ, 0x3c, !UPT ;  /* 0x0000000804087292 */ /* 0x000fcc000f8e3c3f */
[----:B------:R-:W-:Y:S01]  /*2150*/  IMAD.U32 R19, RZ, RZ, UR8 ;  /* 0x00000008ff137e24 */ /* 0x000fe2000f8e00ff */
[----:B------:R-:W-:-:S06]  /*2160*/  UMOV UR8, 0x1 ;  /* 0x0000000100087882 */ /* 0x000fcc0000000000 */
.L_x_16:
[----:B------:R-:W-:-:S06]  /*2170*/  UISETP.GE.AND UP0, UPT, UR14, 0x1, UPT ;  /* 0x000000010e00788c */ /* 0x000fcc000bf06270 */
[----:B------:R-:W-:-:S13]  /*2180*/  PLOP3.LUT P0, PT, PT, PT, UP0, 0x80, 0x0 ;  /* 0x000000000000781c */ /* 0x000fda0003f0f008 */
[----:B------:R-:W-:Y:S05]  /*2190*/  @!P0 BRA `(.L_x_22) ;  /* 0x0000000800048947 */ /* 0x000fea0003800000 */
[----:B01----:R-:W-:Y:S01]  /*21a0*/  IMAD.U32 R16, RZ, RZ, UR14 ;  /* 0x0000000eff107e24 */ /* 0x003fe2000f8e00ff */
[----:B------:R-:W-:Y:S01]  /*21b0*/  UMOV UR20, UR5 ;  /* 0x0000000500147c82 */ /* 0x000fe20008000000 */
[----:B------:R-:W-:-:S05]  /*21c0*/  ULDC UR24, c[0x0][0x50c] ;  /* 0x0001430000187ab9 */ /* 0x000fca0000000800 */
.L_x_30:
[----:B------:R-:W-:-:S13]  /*21d0*/  ISETP.NE.AND P1, PT, R146, 0x3, PT ;  /* 0x000000039200780c */ /* 0x000fda0003f25270 */
[----:B01----:R-:W-:Y:S05]  /*21e0*/  @!P1 BRA `(.L_x_23) ;  /* 0x0000000000049947 */ /* 0x003fea0003800000 */
[----:B------:R-:W-:Y:S01]  /*21f0*/  BPT.TRAP 0x1 ;  /* 0x000000040000795c */ /* 0x000fe20000300000 */
.L_x_23:
[----:B------:R-:W-:Y:S01]  /*2200*/  ULEA UR9, UR17, UR12, 0x3 ;  /* 0x0000000c11097291 */ /* 0x000fe2000f8e183f */
[----:B------:R-:W-:-:S08]  /*2210*/  SHF.L.U32 R17, R19, 0x1f, RZ ;  /* 0x0000001f13117819 */ /* 0x000fd000000006ff */
[----:B------:R0:W1:Y:S01]  /*2220*/  SYNCS.PHASECHK.TRANS64.TRYWAIT P0, [UR9], R17 ;  /* 0x00000011ff0075a7 */ /* 0x0000620008000149 */
[----:B------:R-:W-:Y:S05]  /*2230*/  @!P1 BRA `(.L_x_24) ;  /* 0x0000000000049947 */ /* 0x000fea0003800000 */
[----:B------:R-:W-:Y:S01]  /*2240*/  BPT.TRAP 0x1 ;  /* 0x000000040000795c */ /* 0x000fe20000300000 */
.L_x_24:
[----:B-1----:R-:W-:Y:S05]  /*2250*/  @P0 BRA `(.L_x_25) ;  /* 0x0000000000080947 */ /* 0x002fea0003800000 */
[----:B------:R-:W1:Y:S02]  /*2260*/  SYNCS.PHASECHK.TRANS64.TRYWAIT P0, [UR9], R17 ;  /* 0x00000011ff0075a7 */ /* 0x000e640008000149 */
[----:B-1----:R-:W-:Y:S05]  /*2270*/  @!P0 BRA `(.L_x_26) ;  /* 0x0000006800f08947 */ /* 0x002fea0003800000 */
.L_x_25:
[----:B------:R-:W-:Y:S01]  /*2280*/  UIADD3 UR9, UR12, 0x100, URZ ;  /* 0x000001000c097890 */ /* 0x000fe2000fffe03f */
[----:B------:R-:W-:Y:S01]  /*2290*/  WARPGROUP.ARRIVE ;  /* 0x00000000000079c5 */ /* 0x000fe20000000000 */
[----:B------:R-:W-:Y:S02]  /*22a0*/  UIADD3 UR10, UR12, 0x3100, URZ ;  /* 0x000031000c0a7890 */ /* 0x000fe4000fffe03f */
[----:B------:R-:W-:Y:S02]  /*22b0*/  UISETP.NE.AND UP0, UPT, UR7, URZ, UPT ;  /* 0x0000003f0700728c */ /* 0x000fe4000bf05270 */
[----:B------:R-:W-:Y:S02]  /*22c0*/  USHF.R.U32.HI UR9, URZ, 0x4, UR9 ;  /* 0x000000043f097899 */ /* 0x000fe40008011609 */
[----:B------:R-:W-:Y:S02]  /*22d0*/  USHF.R.U32.HI UR10, URZ, 0x4, UR10 ;  /* 0x000000043f0a7899 */ /* 0x000fe4000801160a */
[----:B------:R-:W-:-:S02]  /*22e0*/  USEL UR8, UR8, URZ, !UP0 ;  /* 0x0000003f08087287 */ /* 0x000fc4000c000000 */
[----:B------:R-:W-:Y:S02]  /*22f0*/  ULOP3.LUT UR9, UR9, 0x3fff, URZ, 0xc0, !UPT ;  /* 0x00003fff09097892 */ /* 0x000fe4000f8ec03f */
[----:B------:R-:W-:Y:S02]  /*2300*/  ULOP3.LUT UR10, UR10, 0x3fff, URZ, 0xc0, !UPT ;  /* 0x00003fff0a0a7892 */ /* 0x000fe4000f8ec03f */
[----:B------:R-:W-:Y:S02]  /*2310*/  UISETP.NE.U32.AND UP0, UPT, UR8, URZ, UPT ;  /* 0x0000003f0800728c */ /* 0x000fe4000bf05070 */
[----:B------:R-:W-:Y:S02]  /*2320*/  ULOP3.LUT UR8, UR9, 0x10000, URZ, 0xfc, !UPT ;  /* 0x0001000009087892 */ /* 0x000fe4000f8efc3f */
[----:B------:R-:W-:Y:S02]  /*2330*/  ULOP3.LUT UR10, UR10, 0x10000, URZ, 0xfc, !UPT ;  /* 0x000100000a0a7892 */ /* 0x000fe4000f8efc3f */
[----:B------:R-:W-:-:S02]  /*2340*/  ULEA UR8, UR17, UR8, 0x8 ;  /* 0x0000000811087291 */ /* 0x000fc4000f8e403f */
[----:B------:R-:W-:Y:S01]  /*2350*/  ULEA UR10, UR17, UR10, 0x9 ;  /* 0x0000000a110a7291 */ /* 0x000fe2000f8e483f */
[----:B------:R-:W-:Y:S01]  /*2360*/  UMOV UR9, 0x80000020 ;  /* 0x8000002000097882 */ /* 0x000fe20000000000 */
[----:B------:R-:W-:Y:S01]  /*2370*/  UMOV UR11, 0x80000020 ;  /* 0x80000020000b7882 */ /* 0x000fe20000000000 */
[----:B------:R-:W-:-:S06]  /*2380*/  UIADD3 UR6, UR6, 0x2, URZ ;  /* 0x0000000206067890 */ /* 0x000fcc000fffe03f */
[----:B------:R-:W-:Y:S01]  /*2390*/  QGMMA.64x128x32.F32.E4M3.E4M3 R24, gdesc[UR8], R24, UP0 ;  /* 0x01e00000081879f3 */ /* 0x000fe2000bf00818 */
[----:B------:R-:W-:Y:S02]  /*23a0*/  UIADD3 UR8, UR8, 0x2, URZ ;  /* 0x0000000208087890 */ /* 0x000fe4000fffe03f */
[----:B------:R-:W-:Y:S01]  /*23b0*/  UIADD3 UR10, UR10, 0x2, URZ ;  /* 0x000000020a0a7890 */ /* 0x000fe2000fffe03f */
[----:B------:R-:W-:Y:S01]  /*23c0*/  UMOV UR9, 0x80000020 ;  /* 0x8000002000097882 */ /* 0x000fe20000000000 */
[----:B------:R-:W-:Y:S01]  /*23d0*/  UMOV UR11, 0x80000020 ;  /* 0x80000020000b7882 */ /* 0x000fe20000000000 */
[----:B------:R-:W-:-:S04]  /*23e0*/  UISETP.NE.AND UP0, UPT, UR6, UR24, UPT ;  /* 0x000000180600728c */ /* 0x000fc8000bf05270 */
[----:B------:R-:W-:-:S06]  /*23f0*/  USEL UR7, URZ, 0x1, UP0 ;  /* 0x000000013f077887 */ /* 0x000fcc0008000000 */
[----:B------:R-:W-:Y:S01]  /*2400*/  ISETP.NE.AND P0, PT, RZ, UR7, PT ;  /* 0x00000007ff007c0c */ /* 0x000fe2000bf05270 */
[----:B------:R-:W-:Y:S03]  /*2410*/  QGMMA.64x128x32.F32.E4M3.E4M3 R24, gdesc[UR8], R24, gsb0 ;  /* 0x01e00000081879f3 */ /* 0x000fe60008000818 */
[----:B------:R-:W-:-:S09]  /*2420*/  WARPGROUP.DEPBAR.LE gsb0, 0x1 ;  /* 0x00008000000079c5 */ /* 0x000fd20000010100 */
[----:B------:R-:W-:Y:S05]  /*2430*/  @!P0 BRA `(.L_x_27) ;  /* 0x0000000400088947 */ /* 0x000fea0003800000 */
[----:B------:R-:W-:Y:S02]  /*2440*/  WARPGROUP.DEPBAR.LE gsb0, 0x0 ;  /* 0x00008000000079c5 */ /* 0x000fe40000010000 */
[----:B------:R-:W-:-:S01]  /*2450*/  FADD R149, R24, R149 ;  /* 0x0000009518957221 */ /* 0x000fc20000000000 */
[----:B------:R-:W-:Y:S01]  /*2460*/  FADD R144, R25, R144 ;  /* 0x0000009019907221 */ /* 0x000fe20000000000 */
        /* <DEDUP_REMOVED lines=62> */
[----:B------:R-:W-:-:S06]  /*2850*/  UMOV UR6, URZ ;  /* 0x0000003f00067c82 */ /* 0x000fcc0008000000 */
.L_x_27:
[----:B------:R-:W-:Y:S05]  /*2860*/  @!P1 BRA `(.L_x_28) ;  /* 0x0000000000049947 */ /* 0x000fea0003800000 */
[----:B------:R-:W-:Y:S01]  /*2870*/  BPT.TRAP 0x1 ;  /* 0x000000040000795c */ /* 0x000fe20000300000 */
.L_x_28:
[----:B------:R-:W-:Y:S01]  /*2880*/  ULEA UR8, UR20, UR12, 0x3 ;  /* 0x0000000c14087291 */ /* 0x000fe2000f8e183f */
[----:B------:R-:W-:-:S03]  /*2890*/  ISETP.GT.U32.AND P0, PT, R7, 0x1, PT ;  /* 0x000000010700780c */ /* 0x000fc60003f04070 */
[----:B------:R-:W-:-:S04]  /*28a0*/  UIADD3 UR8, UR8, 0x18, URZ ;  /* 0x0000001808087890 */ /* 0x000fc8000fffe03f */
[----:B------:R-:W-:-:S09]  /*28b0*/  UPRMT UR8, URZ, 0x654, UR8 ;  /* 0x000006543f087896 */ /* 0x000fd20008000008 */
[----:B------:R-:W-:Y:S01]  /*28c0*/  SYNCS.ARRIVE.TRANS64.RED.A1T0 RZ, [UR8], RZ ;  /* 0x000000ffffff79a7 */ /* 0x000fe20008100408 */
[----:B------:R-:W-:Y:S05]  /*28d0*/  @P0 BRA `(.L_x_29) ;  /* 0x0000000000040947 */ /* 0x000fea0003800000 */
[----:B------:R-:W-:Y:S01]  /*28e0*/  BPT.TRAP 0x1 ;  /* 0x000000040000795c */ /* 0x000fe20000300000 */
.L_x_29:
[----:B------:R-:W-:Y:S01]  /*28f0*/  UIADD3 UR17, UR17, 0x1, URZ ;  /* 0x0000000111117890 */ /* 0x000fe2000fffe03f */
[C---:B------:R-:W-:Y:S01]  /*2900*/  ISETP.GT.AND P0, PT, R16.reuse, 0x1, PT ;  /* 0x000000011000780c */ /* 0x040fe20003f04270 */
[----:B------:R-:W-:Y:S01]  /*2910*/  UIADD3 UR20, UR20, 0x1, URZ ;  /* 0x0000000114147890 */ /* 0x000fe2000fffe03f */
[----:B------:R-:W-:Y:S01]  /*2920*/  VIADD R16, R16, 0xffffffff ;  /* 0xffffffff10107836 */ /* 0x000fe20000000000 */
[----:B------:R-:W-:Y:S02]  /*2930*/  UISETP.NE.AND UP0, UPT, UR17, 0x3, UPT ;  /* 0x000000031100788c */ /* 0x000fe4000bf05270 */
[----:B------:R-:W-:Y:S02]  /*2940*/  UISETP.NE.AND UP1, UPT, UR20, 0x3, UPT ;  /* 0x000000031400788c */ /* 0x000fe4000bf25270 */
[----:B------:R-:W-:Y:S02]  /*2950*/  USEL UR8, URZ, 0x1, UP0 ;  /* 0x000000013f087887 */ /* 0x000fe40008000000 */
[----:B------:R-:W-:-:S02]  /*2960*/  USEL UR17, UR17, URZ, UP0 ;  /* 0x0000003f11117287 */ /* 0x000fc40008000000 */
[----:B------:R-:W-:Y:S02]  /*2970*/  USEL UR20, UR20, URZ, UP1 ;  /* 0x0000003f14147287 */ /* 0x000fe40008800000 */
[----:B------:R-:W-:Y:S01]  /*2980*/  LOP3.LUT R19, R19, UR8, RZ, 0x3c, !PT ;  /* 0x0000000813137c12 */ /* 0x000fe2000f8e3cff */
[----:B------:R-:W-:Y:S01]  /*2990*/  UMOV UR8, 0x1 ;  /* 0x0000000100087882 */ /* 0x000fe20000000000 */
[----:B------:R-:W-:Y:S08]  /*29a0*/  @P0 BRA `(.L_x_30) ;  /* 0xfffffff800080947 */ /* 0x000ff0000383ffff */
.L_x_22:
[----:B------:R-:W-:Y:S01]  /*29b0*/  UISETP.NE.AND UP0, UPT, UR6, URZ, UPT ;  /* 0x0000003f0600728c */ /* 0x000fe2000bf05270 */
[----:B01----:R-:W0:Y:S01]  /*29c0*/  LDC R16, c[0x0][0x28c] ;  /* 0x0000a300ff107b82 */ /* 0x003e220000000800 */
[----:B------:R-:W-:Y:S02]  /*29d0*/  IMAD.U32 R17, RZ, RZ, UR23 ;  /* 0x00000017ff117e24 */ /* 0x000fe4000f8e00ff */
[----:B------:R-:W-:-:S06]  /*29e0*/  USEL UR6, URZ, 0x1, !UP0 ;  /* 0x000000013f067887 */ /* 0x000fcc000c000000 */
[----:B------:R-:W-:-:S13]  /*29f0*/  ISETP.NE.AND P0, PT, RZ, UR6, PT ;  /* 0x00000006ff007c0c */ /* 0x000fda000bf05270 */
[----:B------:R-:W-:Y:S05]  /*2a00*/  @!P0 BRA `(.L_x_31) ;  /* 0x0000000400048947 */ /* 0x000fea0003800000 */
[----:B------:R-:W-:Y:S02]  /*2a10*/  WARPGROUP.DEPBAR.LE gsb0, 0x0 ;  /* 0x00008000000079c5 */ /* 0x000fe40000010000 */
[----:B------:R-:W-:Y:S01]  /*2a20*/  FADD R149, R24, R149 ;  /* 0x0000009518957221 */ /* 0x000fe20000000000 */
        /* <DEDUP_REMOVED lines=62> */
[----:B------:R-:W-:-:S07]  /*2e10*/  FADD R22, R22, R87 ;  /* 0x0000005716167221 */ /* 0x000fce0000000000 */
.L_x_31:
[----:B0-----:R-:W-:Y:S01]  /*2e20*/  ISETP.GE.AND P0, PT, R16, 0x1, PT ;  /* 0x000000011000780c */ /* 0x001fe20003f06270 */
[----:B------:R0:W-:Y:S01]  /*2e30*/  SYNCS.ARRIVE.TRANS64.A1T0 RZ, [R17+UR22], RZ ;  /* 0x000000ff11ff79a7 */ /* 0x0001e20008100016 */
[----:B------:R-:W-:-:S11]  /*2e40*/  WARPGROUP.DEPBAR.LE gsb0, 0x0 ;  /* 0x00008000000079c5 */ /* 0x000fd60000010000 */
[----:B------:R-:W-:Y:S05]  /*2e50*/  @!P0 BRA `(.L_x_32) ;  /* 0x0000000000388947 */ /* 0x000fea0003800000 */
[----:B------:R-:W-:-:S13]  /*2e60*/  ISETP.NE.AND P0, PT, R146, 0x3, PT ;  /* 0x000000039200780c */ /* 0x000fda0003f05270 */
[----:B------:R-:W-:Y:S05]  /*2e70*/  @!P0 BRA `(.L_x_33) ;  /* 0x0000000000048947 */ /* 0x000fea0003800000 */
[----:B------:R-:W-:Y:S01]  /*2e80*/  BPT.TRAP 0x1 ;  /* 0x000000040000795c */ /* 0x000fe20000300000 */
.L_x_33:
[----:B------:R-:W-:Y:S01]  /*2e90*/  UIADD3 UR8, UR14, UR5, URZ ;  /* 0x000000050e087290 */ /* 0x000fe2000fffe03f */
[----:B------:R-:W-:-:S03]  /*2ea0*/  ISETP.GT.U32.AND P0, PT, R7, 0x1, PT ;  /* 0x000000010700780c */ /* 0x000fc60003f04070 */
[----:B------:R-:W-:-:S04]  /*2eb0*/  UIMAD.WIDE.U32 UR6, UR8, -0x55555555, URZ ;  /* 0xaaaaaaab080678a5 */ /* 0x000fc8000f8e003f */
[----:B------:R-:W-:-:S04]  /*2ec0*/  USHF.R.U32.HI UR6, URZ, 0x1, UR7 ;  /* 0x000000013f067899 */ /* 0x000fc80008011607 */
[----:B------:R-:W-:-:S04]  /*2ed0*/  UIMAD UR8, UR6, -0x3, UR8 ;  /* 0xfffffffd060878a4 */ /* 0x000fc8000f8e0208 */
[----:B------:R-:W-:-:S04]  /*2ee0*/  ULEA UR8, UR8, UR12, 0x3 ;  /* 0x0000000c08087291 */ /* 0x000fc8000f8e183f */
[----:B------:R-:W-:-:S04]  /*2ef0*/  UIADD3 UR8, UR8, 0x18, URZ ;  /* 0x0000001808087890 */ /* 0x000fc8000fffe03f */
[----:B------:R-:W-:-:S09]  /*2f00*/  UPRMT UR8, URZ, 0x654, UR8 ;  /* 0x000006543f087896 */ /* 0x000fd20008000008 */
[----:B------:R-:W-:Y:S01]  /*2f10*/  SYNCS.ARRIVE.TRANS64.RED.A1T0 RZ, [UR8], RZ ;  /* 0x000000ffffff79a7 */ /* 0x000fe20008100408 */
[----:B------:R-:W-:Y:S05]  /*2f20*/  @P0 BRA `(.L_x_32) ;  /* 0x0000000000040947 */ /* 0x000fea0003800000 */
[----:B------:R-:W-:Y:S01]  /*2f30*/  BPT.TRAP 0x1 ;  /* 0x000000040000795c */ /* 0x000fe20000300000 */
.L_x_32:
[----:B------:R-:W-:Y:S01]  /*2f40*/  SHF.L.U32 R16, R148, 0x1f, RZ ;  /* 0x0000001f94107819 */ /* 0x000fe200000006ff */
[----:B------:R-:W-:Y:S01]  /*2f50*/  UIADD3 UR5, UR21, UR5, URZ ;  /* 0x0000000515057290 */ /* 0x000fe2000fffe03f */
[----:B------:R-:W1:Y:S01]  /*2f60*/  LDC R32, c[0x0][0x288] ;  /* 0x0000a200ff207b82 */ /* 0x000e620000000800 */
[----:B------:R-:W-:Y:S01]  /*2f70*/  UISETP.GE.U32.AND UP1, UPT, UR21, 0x3, UPT ;  /* 0x000000031500788c */ /* 0x000fe2000bf26070 */
[----:B------:R-:W-:Y:S01]  /*2f80*/  IMAD.SHL.U32 R26, R11, 0x2, RZ ;  /* 0x000000020b1a7824 */ /* 0x000fe200078e00ff */
[----:B------:R-:W-:Y:S02]  /*2f90*/  UISETP.GT.U32.AND UP0, UPT, UR5, 0x2, UPT ;  /* 0x000000020500788c */ /* 0x000fe4000bf04070 */
[----:B------:R-:W-:Y:S02]  /*2fa0*/  UIMAD.WIDE.U32 UR6, UR5, -0x55555555, URZ ;  /* 0xaaaaaaab050678a5 */ /* 0x000fe4000f8e003f */
[----:B------:R-:W-:Y:S01]  /*2fb0*/  UISETP.LT.U32.AND UP0, UPT, UR21, 0x3, UP0 ;  /* 0x000000031500788c */ /* 0x000fe20008701070 */
[----:B------:R-:W2:Y:S01]  /*2fc0*/  SYNCS.PHASECHK.TRANS64.TRYWAIT P0, [UR15+0x8], R16 ;  /* 0x00000810ff0075a7 */ /* 0x000ea2000800014f */
[----:B------:R-:W-:Y:S01]  /*2fd0*/  USHF.R.U32.HI UR6, URZ, 0x1, UR7 ;  /* 0x000000013f067899 */ /* 0x000fe20008011607 */
[----:B------:R-:W-:Y:S01]  /*2fe0*/  SHF.R.S32.HI R27, RZ, 0x1f, R26 ;  /* 0x0000001fff1b7819 */ /* 0x000fe2000001141a */
[----:B------:R-:W-:-:S02]  /*2ff0*/  USEL UR8, URZ, 0x1, !UP0 ;  /* 0x000000013f087887 */ /* 0x000fc4000c000000 */
[----:B------:R-:W-:Y:S02]  /*3000*/  UIMAD UR5, UR6, -0x3, UR5 ;  /* 0xfffffffd060578a4 */ /* 0x000fe4000f8e0205 */
[----:B------:R-:W-:-:S04]  /*3010*/  ULOP3.LUT UR4, UR4, UR8, URZ, 0x3c, !UPT ;  /* 0x0000000804047292 */ /* 0x000fc8000f8e3c3f */
[----:B------:R-:W-:Y:S01]  /*3020*/  @UP1 ULOP3.LUT UR4, UR4, 0x1, UR6, 0x78, !UPT ;  /* 0x0000000104041892 */ /* 0x000fe2000f8e7806 */
[----:B-12---:R-:W-:Y:S11]  /*3030*/  @!P0 BRA `(.L_x_34) ;  /* 0x0000005c00988947 */ /* 0x006ff60003800000 */
.L_x_191:
[----:B------:R-:W-:Y:S01]  /*3040*/  IMAD.SHL.U32 R28, R6, 0x40, RZ ;  /* 0x00000040061c7824 */ /* 0x000fe200078e00ff */
[----:B------:R-:W-:Y:S01]  /*3050*/  ULDC UR8, c[0x0][0x284] ;  /* 0x0000a10000087ab9 */ /* 0x000fe20000000800 */
[----:B------:R-:W-:Y:S01]  /*3060*/  IMAD.SHL.U32 R29, R5, 0x80, RZ ;  /* 0x00000080051d7824 */ /* 0x000fe200078e00ff */
[----:B------:R-:W-:Y:S01]  /*3070*/  SHF.R.S32.HI R34, RZ, 0x1f, R4 ;  /* 0x0000001fff227819 */ /* 0x000fe20000011404 */
[----:B------:R-:W-:Y:S01]  /*3080*/  ULDC.64 UR6, c[0x0][0x5d0] ;  /* 0x0001740000067ab9 */ /* 0x000fe20000000a00 */
[----:B------:R-:W-:Y:S01]  /*3090*/  ISETP.GE.AND P0, PT, R28, UR8, PT ;  /* 0x000000081c007c0c */ /* 0x000fe2000bf06270 */
[----:B0-----:R-:W-:Y:S01]  /*30a0*/  IMAD.WIDE.U32 R16, R4, UR6, R26 ;  /* 0x0000000604107c25 */ /* 0x001fe2000f8e001a */
[----:B------:R-:W-:Y:S02]  /*30b0*/  SHF.R.S32.HI R33, RZ, 0x1f, R29 ;  /* 0x0000001fff217819 */ /* 0x000fe4000001141d */
[C---:B------:R-:W-:Y:S01]  /*30c0*/  ISETP.GE.OR P0, PT, R29.reuse, R32, P0 ;  /* 0x000000201d00720c */ /* 0x040fe20000706670 */
[----:B------:R-:W-:Y:S01]  /*30d0*/  IMAD R5, R34, UR6, RZ ;  /* 0x0000000622057c24 */ /* 0x000fe2000f8e02ff */
[----:B------:R-:W-:-:S03]  /*30e0*/  IADD3 R16, P1, R29, R16, RZ ;  /* 0x000000101d107210 */ /* 0x000fc60007f3e0ff */
[----:B------:R-:W-:-:S05]  /*30f0*/  IMAD R5, R4, UR7, R5 ;  /* 0x0000000704057c24 */ /* 0x000fca000f8e0205 */
[----:B------:R-:W-:-:S03]  /*3100*/  IADD3.X R17, R33, R17, R5, P1, !PT ;  /* 0x0000001121117210 */ /* 0x000fc60000ffe405 */
[----:B------:R-:W-:Y:S05]  /*3110*/  @P0 BRA `(.L_x_35) ;  /* 0x0000004400b80947 */ /* 0x000fea0003800000 */
[----:B------:R-:W0:Y:S01]  /*3120*/  LDC.64 R30, c[0x0][0x5c8] ;  /* 0x00017200ff1e7b82 */ /* 0x000e220000000a00 */
[----:B------:R-:W-:Y:S01]  /*3130*/  IMAD.WIDE R24, R6, 0x40, R14 ;  /* 0x0000004006187825 */ /* 0x000fe200078e020e */
[----:B------:R-:W-:Y:S01]  /*3140*/  ULDC.64 UR6, c[0x0][0x5c0] ;  /* 0x0001700000067ab9 */ /* 0x000fe20000000a00 */
[----:B------:R-:W-:Y:S02]  /*3150*/  BSSY B0, `(.L_x_35) ;  /* 0x000046a000007945 */ /* 0x000fe40003800000 */
[----:B------:R-:W-:-:S04]  /*3160*/  IMAD R6, R11, -0x2, R32 ;  /* 0xfffffffe0b067824 */ /* 0x000fc800078e0220 */
[----:B------:R-:W-:Y:S02]  /*3170*/  IMAD.IADD R6, R6, 0x1, -R29 ;  /* 0x0000000106067824 */ /* 0x000fe400078e0a1d */
[-C--:B0-----:R-:W-:Y:S02]  /*3180*/  IMAD R5, R25, R30.reuse, RZ ;  /* 0x0000001e19057224 */ /* 0x081fe400078e02ff */
[----:B------:R-:W-:-:S04]  /*3190*/  IMAD.WIDE.U32 R16, R24, R30, R16 ;  /* 0x0000001e18107225 */ /* 0x000fc800078e0010 */
[----:B------:R-:W-:Y:S01]  /*31a0*/  IMAD R19, R24, R31, R5 ;  /* 0x0000001f18137224 */ /* 0x000fe200078e0205 */
[----:B------:R-:W-:Y:S02]  /*31b0*/  LEA R5, P0, R30, R16, 0x3 ;  /* 0x000000101e057211 */ /* 0x000fe400078018ff */
[----:B------:R-:W-:Y:S01]  /*31c0*/  IADD3 R18, P1, R16, UR6, RZ ;  /* 0x0000000610127c10 */ /* 0x000fe2000ff3e0ff */
[----:B------:R-:W-:Y:S01]  /*31d0*/  IMAD.IADD R19, R17, 0x1, R19 ;  /* 0x0000000111137824 */ /* 0x000fe200078e0213 */
[----:B------:R-:W-:-:S04]  /*31e0*/  IADD3 R16, P3, R5, UR6, RZ ;  /* 0x0000000605107c10 */ /* 0x000fc8000ff7e0ff */
[----:B------:R-:W-:Y:S01]  /*31f0*/  LEA.HI.X R5, R30, R19, R31, 0x3, P0 ;  /* 0x000000131e057211 */ /* 0x000fe200000f1c1f */
[----:B------:R-:W-:Y:S01]  /*3200*/  IMAD.IADD R30, R13, 0x1, -R28 ;  /* 0x000000010d1e7824 */ /* 0x000fe200078e0a1c */
[----:B-----5:R-:W-:Y:S02]  /*3210*/  FSETP.NEU.AND P0, PT, R12, RZ, PT ;  /* 0x000000ff0c00720b */ /* 0x020fe40003f0d000 */
[----:B------:R-:W-:Y:S02]  /*3220*/  IADD3.X R19, R19, UR7, RZ, P1, !PT ;  /* 0x0000000713137c10 */ /* 0x000fe40008ffe4ff */
[----:B------:R-:W-:-:S09]  /*3230*/  IADD3.X R17, R5, UR7, RZ, P3, !PT ;  /* 0x0000000705117c10 */ /* 0x000fd20009ffe4ff */
[----:B------:R-:W-:Y:S05]  /*3240*/  @!P0 BRA `(.L_x_36) ;  /* 0x0000003400608947 */ /* 0x000fea0003800000 */
[----:B------:R-:W-:Y:S01]  /*3250*/  ULDC.64 UR6, c[0x0][0x5b8] ;  /* 0x00016e0000067ab9 */ /* 0x000fe20000000a00 */
[----:B------:R-:W-:Y:S01]  /*3260*/  ULDC.64 UR8, c[0x0][0x5a8] ;  /* 0x00016a0000087ab9 */ /* 0x000fe20000000a00 */
[----:B------:R-:W-:Y:S01]  /*3270*/  IMAD.WIDE.U32 R26, R4, UR6, R26 ;  /* 0x00000006041a7c25 */ /* 0x000fe2000f8e001a */
[----:B------:R-:W-:Y:S01]  /*3280*/  BSSY B1, `(.L_x_37) ;  /* 0x0000010000017945 */ /* 0x000fe20003800000 */
[----:B------:R-:W-:Y:S02]  /*3290*/  PRMT R28, RZ, 0x7610, R28 ;  /* 0x00007610ff1c7816 */ /* 0x000fe4000000001c */
[----:B------:R-:W-:Y:S01]  /*32a0*/  IMAD R5, R34, UR6, RZ ;  /* 0x0000000622057c24 */ /* 0x000fe2000f8e02ff */
[----:B------:R-:W-:-:S03]  /*32b0*/  IADD3 R26, P0, R29, R26, RZ ;  /* 0x0000001a1d1a7210 */ /* 0x000fc60007f1e0ff */
[----:B------:R-:W-:Y:S01]  /*32c0*/  IMAD R5, R4, UR7, R5 ;  /* 0x0000000704057c24 */ /* 0x000fe2000f8e0205 */
[----:B------:R-:W-:Y:S02]  /*32d0*/  ULDC.64 UR6, c[0x0][0x5b0] ;  /* 0x00016c0000067ab9 */ /* 0x000fe40000000a00 */
[----:B------:R-:W-:Y:S02]  /*32e0*/  IMAD R29, R25, UR6, RZ ;  /* 0x00000006191d7c24 */ /* 0x000fe4000f8e02ff */
[----:B------:R-:W-:Y:S02]  /*32f0*/  IADD3.X R27, R33, R27, R5, P0, !PT ;  /* 0x0000001b211b7210 */ /* 0x000fe400007fe405 */
[----:B------:R-:W-:Y:S01]  /*3300*/  ISETP.GE.AND P0, PT, R30, 0x1, PT ;  /* 0x000000011e00780c */ /* 0x000fe20003f06270 */
[C---:B------:R-:W-:Y:S02]  /*3310*/  IMAD R29, R24.reuse, UR7, R29 ;  /* 0x00000007181d7c24 */ /* 0x040fe4000f8e021d */
[----:B------:R-:W-:Y:S01]  /*3320*/  IMAD.WIDE.U32 R4, R24, UR6, R26 ;  /* 0x0000000618047c25 */ /* 0x000fe2000f8e001a */
[----:B------:R-:W-:-:S02]  /*3330*/  ISETP.LT.OR P4, PT, R6, 0x1, !P0 ;  /* 0x000000010600780c */ /* 0x000fc40004781670 */
[----:B------:R-:W-:-:S04]  /*3340*/  IADD3 R4, P1, R4, UR8, RZ ;  /* 0x0000000804047c10 */ /* 0x000fc8000ff3e0ff */
[----:B------:R-:W-:-:S07]  /*3350*/  IADD3.X R5, R5, UR9, R29, P1, !PT ;  /* 0x0000000905057c10 */ /* 0x000fce0008ffe41d */
[----:B------:R-:W-:Y:S05]  /*3360*/  @P4 BRA `(.L_x_38) ;  /* 0x0000000000044947 */ /* 0x000fea0003800000 */
[----:B------:R0:W5:Y:S02]  /*3370*/  LDG.E.U8 R28, desc[UR18][R4.64] ;  /* 0x00000012041c7981 */ /* 0x000164000c1e1100 */
.L_x_38:
[----:B------:R-:W-:Y:S05]  /*3380*/  BSYNC B1 ;  /* 0x0000000000017941 */ /* 0x000fea0003800000 */
.L_x_37:
[----:B-----5:R-:W-:Y:S01]  /*3390*/  LOP3.LUT R28, R28, 0xff, RZ, 0xc0, !PT ;  /* 0x000000ff1c1c7812 */ /* 0x020fe200078ec0ff */
[----:B------:R-:W-:Y:S01]  /*33a0*/  BSSY B1, `(.L_x_39) ;  /* 0x000000b000017945 */ /* 0x000fe20003800000 */
[----:B------:R-:W-:Y:S02]  /*33b0*/  ISETP.LT.OR P3, PT, R6, 0x2, !P0 ;  /* 0x000000020600780c */ /* 0x000fe40004761670 */
[----:B------:R-:W-:-:S05]  /*33c0*/  F2FP.F16.E4M3.UNPACK_B R28, R28 ;  /* 0x0000001cff1c723e */ /* 0x000fca00020006ff */
[----:B------:R-:W-:-:S05]  /*33d0*/  HADD2.F32 R29, -RZ, R28.H0_H0 ;  /* 0x2000001cff1d7230 */ /* 0x000fca0000004100 */
[----:B------:R-:W-:-:S04]  /*33e0*/  FMUL R28, R29, R12 ;  /* 0x0000000c1d1c7220 */ /* 0x000fc80000400000 */
[----:B------:R-:W-:-:S05]  /*33f0*/  FFMA R28, R149, R10, R28 ;  /* 0x0000000a951c7223 */ /* 0x000fca000000001c */
[----:B------:R-:W-:Y:S02]  /*3400*/  F2FP.SATFINITE.E4M3.F32.PACK_AB_MERGE_C R29, RZ, R28, RZ ;  /* 0x0000001cff1d723e */ /* 0x000fe400048070ff */
[----:B------:R-:W-:-:S03]  /*3410*/  PRMT R28, RZ, 0x7610, R28 ;  /* 0x00007610ff1c7816 */ /* 0x000fc6000000001c */
[----:B------:R1:W-:Y:S01]  /*3420*/  @!P4 STG.E.U8 desc[UR18][R18.64], R29 ;  /* 0x0000001d1200c986 */ /* 0x0003e2000c101112 */
[----:B------:R-:W-:Y:S05]  /*3430*/  @P3 BRA `(.L_x_40) ;  /* 0x0000000000043947 */ /* 0x000fea0003800000 */
[----:B------:R2:W5:Y:S02]  /*3440*/  LDG.E.U8 R28, desc[UR18][R4.64+0x1] ;  /* 0x00000112041c7981 */ /* 0x000564000c1e1100 */
.L_x_40:
[----:B------:R-:W-:Y:S05]  /*3450*/  BSYNC B1 ;  /* 0x0000000000017941 */ /* 0x000fea0003800000 */
.L_x_39:
[----:B-----5:R-:W-:Y:S01]  /*3460*/  LOP3.LUT R28, R28, 0xff, RZ, 0xc0, !PT ;  /* 0x000000ff1c1c7812 */ /* 0x020fe200078ec0ff */
[----:B------:R-:W-:Y:S01]  /*3470*/  BSSY B1, `(.L_x_41) ;  /* 0x0000013000017945 */ /* 0x000fe20003800000 */
[----:B------:R-:W-:Y:S02]  /*3480*/  IADD3 R31, P1, R24, 0x8, RZ ;  /* 0x00000008181f7810 */ /* 0x000fe40007f3e0ff */
[----:B------:R-:W-:-:S03]  /*3490*/  F2FP.F16.E4M3.UNPACK_B R28, R28 ;  /* 0x0000001cff1c723e */ /* 0x000fc600020006ff */
[----:B------:R-:W-:Y:S01]  /*34a0*/  IMAD.X R24, RZ, RZ, R25, P1 ;  /* 0x000000ffff187224 */ /* 0x000fe200008e0619 */
[----:B------:R-:W-:Y:S01]  /*34b0*/  ISETP.GE.AND P1, PT, R30, 0x9, PT ;  /* 0x000000091e00780c */ /* 0x000fe20003f26270 */
[----:B-1----:R-:W-:Y:S02]  /*34c0*/  HADD2.F32 R29, -RZ, R28.H0_H0 ;  /* 0x2000001cff1d7230 */ /* 0x002fe40000004100 */
[----:B------:R-:W-:Y:S01]  /*34d0*/  IMAD R24, R24, UR6, RZ ;  /* 0x0000000618187c24 */ /* 0x000fe2000f8e02ff */
[----:B------:R-:W-:Y:S01]  /*34e0*/  ISETP.LT.OR P5, PT, R6, 0x1, !P1 ;  /* 0x000000010600780c */ /* 0x000fe20004fa1670 */
[----:B------:R-:W-:-:S04]  /*34f0*/  IMAD.WIDE.U32 R26, R31, UR6, R26 ;  /* 0x000000061f1a7c25 */ /* 0x000fc8000f8e001a */
[----:B------:R-:W-:Y:S01]  /*3500*/  FMUL R29, R29, R12 ;  /* 0x0000000c1d1d7220 */ /* 0x000fe20000400000 */
[----:B------:R-:W-:-:S03]  /*3510*/  IMAD R31, R31, UR7, R24 ;  /* 0x000000071f1f7c24 */ /* 0x000fc6000f8e0218 */
[----:B------:R-:W-:Y:S01]  /*3520*/  FFMA R29, R144, R10, R29 ;  /* 0x0000000a901d7223 */ /* 0x000fe2000000001d */
[----:B------:R-:W-:Y:S02]  /*3530*/  IADD3 R24, P4, R26, UR8, RZ ;  /* 0x000000081a187c10 */ /* 0x000fe4000ff9e0ff */
[----:B------:R-:W-:Y:S02]  /*3540*/  PRMT R26, RZ, 0x7610, R26 ;  /* 0x00007610ff1a7816 */ /* 0x000fe4000000001a */
[----:B------:R-:W-:Y:S02]  /*3550*/  F2FP.SATFINITE.E4M3.F32.PACK_AB_MERGE_C R29, RZ, R29, RZ ;  /* 0x0000001dff1d723e */ /* 0x000fe400048070ff */
[----:B------:R-:W-:-:S03]  /*3560*/  IADD3.X R25, R27, UR9, R31, P4, !PT ;  /* 0x000000091b197c10 */ /* 0x000fc6000a7fe41f */
[----:B------:R1:W-:Y:S01]  /*3570*/  @!P3 STG.E.U8 desc[UR18][R18.64+0x1], R29 ;  /* 0x0000011d1200b986 */ /* 0x0003e2000c101112 */
[----:B------:R-:W-:Y:S05]  /*3580*/  @P5 BRA `(.L_x_42) ;  /* 0x0000000000045947 */ /* 0x000fea0003800000 */
[----:B------:R3:W5:Y:S02]  /*3590*/  LDG.E.U8 R26, desc[UR18][R24.64] ;  /* 0x00000012181a7981 */ /* 0x000764000c1e1100 */
.L_x_42:
[----:B------:R-:W-:Y:S05]  /*35a0*/  BSYNC B1 ;  /* 0x0000000000017941 */ /* 0x000fea0003800000 */
.L_x_41:
        /* <DEDUP_REMOVED lines=12> */
.L_x_44:
[----:B------:R-:W-:Y:S05]  /*3670*/  BSYNC B1 ;  /* 0x0000000000017941 */ /* 0x000fea0003800000 */
.L_x_43:
[----:B-----5:R-:W-:Y:S01]  /*3680*/  LOP3.LUT R26, R26, 0xff, RZ, 0xc0, !PT ;  /* 0x000000ff1a1a7812 */ /* 0x020fe200078ec0ff */
[----:B------:R-:W-:Y:S01]  /*3690*/  BSSY B1, `(.L_x_45) ;  /* 0x000000b000017945 */ /* 0x000fe20003800000 */
[----:B------:R-:W-:Y:S02]  /*36a0*/  ISETP.LT.OR P4, PT, R6, 0x9, !P0 ;  /* 0x000000090600780c */ /* 0x000fe40004781670 */
[----:B------:R-:W-:-:S05]  /*36b0*/  F2FP.F16.E4M3.UNPACK_B R26, R26 ;  /* 0x0000001aff1a723e */ /* 0x000fca00020006ff */
[----:B----4-:R-:W-:Y:S01]  /*36c0*/  HADD2.F32 R27, -RZ, R26.H0_H0 ;  /* 0x2000001aff1b7230 */ /* 0x010fe20000004100 */
[----:B------:R-:W-:-:S04]  /*36d0*/  PRMT R26, RZ, 0x7610, R26 ;  /* 0x00007610ff1a7816 */ /* 0x000fc8000000001a */
[----:B------:R-:W-:-:S04]  /*36e0*/  FMUL R27, R27, R12 ;  /* 0x0000000c1b1b7220 */ /* 0x000fc80000400000 */
[----:B------:R-:W-:-:S05]  /*36f0*/  FFMA R27, R142, R10, R27 ;  /* 0x0000000a8e1b7223 */ /* 0x000fca000000001b */
[----:B------:R-:W-:-:S05]  /*3700*/  F2FP.SATFINITE.E4M3.F32.PACK_AB_MERGE_C R27, RZ, R27, RZ ;  /* 0x0000001bff1b723e */ /* 0x000fca00048070ff */
[----:B------:R4:W-:Y:S01]  /*3710*/  @!P3 STG.E.U8 desc[UR18][R16.64+0x1], R27 ;  /* 0x0000011b1000b986 */ /* 0x0009e2000c101112 */
[----:B------:R-:W-:Y:S05]  /*3720*/  @P4 BRA `(.L_x_46) ;  /* 0x0000000000044947 */ /* 0x000fea0003800000 */
[----:B------:R0:W5:Y:S02]  /*3730*/  LDG.E.U8 R26, desc[UR18][R4.64+0x8] ;  /* 0x00000812041a7981 */ /* 0x000164000c1e1100 */
.L_x_46:
[----:B------:R-:W-:Y:S05]  /*3740*/  BSYNC B1 ;  /* 0x0000000000017941 */ /* 0x000fea0003800000 */
.L_x_45:
[----:B-----5:R-:W-:Y:S01]  /*3750*/  LOP3.LUT R26, R26, 0xff, RZ, 0xc0, !PT ;  /* 0x000000ff1a1a7812 */ /* 0x020fe200078ec0ff */
[----:B------:R-:W-:Y:S01]  /*3760*/  BSSY B1, `(.L_x_47) ;  /* 0x000000b000017945 */ /* 0x000fe20003800000 */
[----:B------:R-:W-:Y:S02]  /*3770*/  ISETP.LT.OR P3, PT, R6, 0xa, !P0 ;  /* 0x0000000a0600780c */ /* 0x000fe40004761670 */
[----:B------:R-:W-:-:S05]  /*3780*/  F2FP.F16.E4M3.UNPACK_B R26, R26 ;  /* 0x0000001aff1a723e */ /* 0x000fca00020006ff */
[----:B----4-:R-:W-:-:S05]  /*3790*/  HADD2.F32 R27, -RZ, R26.H0_H0 ;  /* 0x2000001aff1b7230 */ /* 0x010fca0000004100 */
[----:B------:R-:W-:-:S04]  /*37a0*/  FMUL R26, R27, R12 ;  /* 0x0000000c1b1a7220 */ /* 0x000fc80000400000 */
[----:B------:R-:W-:-:S05]  /*37b0*/  FFMA R26, R145, R10, R26 ;  /* 0x0000000a911a7223 */ /* 0x000fca000000001a */
[----:B------:R-:W-:Y:S02]  /*37c0*/  F2FP.SATFINITE.E4M3.F32.PACK_AB_MERGE_C R27, RZ, R26, RZ ;  /* 0x0000001aff1b723e */ /* 0x000fe400048070ff */
[----:B------:R-:W-:-:S03]  /*37d0*/  PRMT R26, RZ, 0x7610, R26 ;  /* 0x00007610ff1a7816 */ /* 0x000fc6000000001a */
[----:B------:R4:W-:Y:S01]  /*37e0*/  @!P4 STG.E.U8 desc[UR18][R18.64+0x8], R27 ;  /* 0x0000081b1200c986 */ /* 0x0009e2000c101112 */
[----:B------:R-:W-:Y:S05]  /*37f0*/  @P3 BRA `(.L_x_48) ;  /* 0x0000000000043947 */ /* 0x000fea0003800000 */
[----:B------:R0:W5:Y:S02]  /*3800*/  LDG.E.U8 R26, desc[UR18][R4.64+0x9] ;  /* 0x00000912041a7981 */ /* 0x000164000c1e1100 */
.L_x_48:
[----:B------:R-:W-:Y:S05]  /*3810*/  BSYNC B1 ;  /* 0x0000000000017941 */ /* 0x000fea0003800000 */
.L_x_47:
        /* <DEDUP_REMOVED lines=12> */
.L_x_50:
[----:B------:R-:W-:Y:S05]  /*38e0*/  BSYNC B1 ;  /* 0x0000000000017941 */ /* 0x000fea0003800000 */
.L_x_49:
        /* <DEDUP_REMOVED lines=12> */
.L_x_52:
[----:B------:R-:W-:Y:S05]  /*39b0*/  BSYNC B1 ;  /* 0x0000000000017941 */ /* 0x000fea0003800000 */
.L_x_51:
        /* <DEDUP_REMOVED lines=12> */
.L_x_54:
[----:B------:R-:W-:Y:S05]  /*3a80*/  BSYNC B1 ;  /* 0x0000000000017941 */ /* 0x000fea0003800000 */
.L_x_53:
        /* <DEDUP_REMOVED lines=12> */
.L_x_56:
[----:B------:R-:W-:Y:S05]  /*3b50*/  BSYNC B1 ;  /* 0x0000000000017941 */ /* 0x000fea0003800000 */
.L_x_55:
        /* <DEDUP_REMOVED lines=12> */
.L_x_58:
[----:B------:R-:W-:Y:S05]  /*3c20*/  BSYNC B1 ;  /* 0x0000000000017941 */ /* 0x000fea0003800000 */
.L_x_57:
        /* <DEDUP_REMOVED lines=12> */
.L_x_60:
[----:B------:R-:W-:Y:S05]  /*3cf0*/  BSYNC B1 ;  /* 0x0000000000017941 */ /* 0x000fea0003800000 */
.L_x_59:
        /* <DEDUP_REMOVED lines=12> */
.L_x_62:
[----:B------:R-:W-:Y:S05]  /*3dc0*/  BSYNC B1 ;  /* 0x0000000000017941 */ /* 0x000fea0003800000 */
.L_x_61:
        /* <DEDUP_REMOVED lines=12> */
.L_x_64:
[----:B------:R-:W-:Y:S05]  /*3e90*/  BSYNC B1 ;  /* 0x0000000000017941 */ /* 0x000fea0003800000 */
.L_x_63:
        /* <DEDUP_REMOVED lines=12> */
.L_x_66:
[----:B------:R-:W-:Y:S05]  /*3f60*/  BSYNC B1 ;  /* 0x0000000000017941 */ /* 0x000fea0003800000 */
.L_x_65:
        /* <DEDUP_REMOVED lines=12> */
.L_x_68:
[----:B------:R-:W-:Y:S05]  /*4030*/  BSYNC B1 ;  /* 0x0000000000017941 */ /* 0x000fea0003800000 */
.L_x_67:
        /* <DEDUP_REMOVED lines=12> */
.L_x_70:
[----:B------:R-:W-:Y:S05]  /*4100*/  BSYNC B1 ;  /* 0x0000000000017941 */ /* 0x000fea0003800000 */
.L_x_69:
        /* <DEDUP_REMOVED lines=12> */
.L_x_72:
[----:B------:R-:W-:Y:S05]  /*41d0*/  BSYNC B1 ;  /* 0x0000000000017941 */ /* 0x000fea0003800000 */
.L_x_71:
        /* <DEDUP_REMOVED lines=12> */
.L_x_74:
[----:B------:R-:W-:Y:S05]  /*42a0*/  BSYNC B1 ;  /* 0x0000000000017941 */ /* 0x000fea0003800000 */
.L_x_73:
        /* <DEDUP_REMOVED lines=12> */
.L_x_76:
[----:B------:R-:W-:Y:S05]  /*4370*/  BSYNC B1 ;  /* 0x0000000000017941 */ /* 0x000fea0003800000 */
.L_x_75:
        /* <DEDUP_REMOVED lines=12> */
.L_x_78:
[----:B------:R-:W-:Y:S05]  /*4440*/  BSYNC B1 ;  /* 0x0000000000017941 */ /* 0x000fea0003800000 */
.L_x_77:
        /* <DEDUP_REMOVED lines=12> */
.L_x_80:
[----:B------:R-:W-:Y:S05]  /*4510*/  BSYNC B1 ;  /* 0x0000000000017941 */ /* 0x000fea0003800000 */
.L_x_79:
        /* <DEDUP_REMOVED lines=12> */
.L_x_82:
[----:B------:R-:W-:Y:S05]  /*45e0*/  BSYNC B1 ;  /* 0x0000000000017941 */ /* 0x000fea0003800000 */
.L_x_81:
        /* <DEDUP_REMOVED lines=12> */
.L_x_84:
[----:B------:R-:W-:Y:S05]  /*46b0*/  BSYNC B1 ;  /* 0x0000000000017941 */ /* 0x000fea0003800000 */
.L_x_83:
        /* <DEDUP_REMOVED lines=12> */
.L_x_86:
[----:B------:R-:W-:Y:S05]  /*4780*/  BSYNC B1 ;  /* 0x0000000000017941 */ /* 0x000fea0003800000 */
.L_x_85:
        /* <DEDUP_REMOVED lines=12> */
.L_x_88:
[----:B------:R-:W-:Y:S05]  /*4850*/  BSYNC B1 ;  /* 0x0000000000017941 */ /* 0x000fea0003800000 */
.L_x_87:
        /* <DEDUP_REMOVED lines=12> */
.L_x_90:
[----:B------:R-:W-:Y:S05]  /*4920*/  BSYNC B1 ;  /* 0x0000000000017941 */ /* 0x000fea0003800000 */
.L_x_89:
        /* <DEDUP_REMOVED lines=12> */
.L_x_92:
[----:B------:R-:W-:Y:S05]  /*49f0*/  BSYNC B1 ;  /* 0x0000000000017941 */ /* 0x000fea0003800000 */
.L_x_91:
        /* <DEDUP_REMOVED lines=12> */
.L_x_94:
[----:B------:R-:W-:Y:S05]  /*4ac0*/  BSYNC B1 ;  /* 0x0000000000017941 */ /* 0x000fea0003800000 */
.L_x_93:
        /* <DEDUP_REMOVED lines=12> */
.L_x_96:
[----:B------:R-:W-:Y:S05]  /*4b90*/  BSYNC B1 ;  /* 0x0000000000017941 */ /* 0x000fea0003800000 */
.L_x_95:
        /* <DEDUP_REMOVED lines=12> */
.L_x_98:
[----:B------:R-:W-:Y:S05]  /*4c60*/  BSYNC B1 ;  /* 0x0000000000017941 */ /* 0x000fea0003800000 */
.L_x_97:
        /* <DEDUP_REMOVED lines=12> */
.L_x_100:
[----:B------:R-:W-:Y:S05]  /*4d30*/  BSYNC B1 ;  /* 0x0000000000017941 */ /* 0x000fea0003800000 */
.L_x_99:
        /* <DEDUP_REMOVED lines=12> */
.L_x_102:
[----:B------:R-:W-:Y:S05]  /*4e00*/  BSYNC B1 ;  /* 0x0000000000017941 */ /* 0x000fea0003800000 */
.L_x_101:
        /* <DEDUP_REMOVED lines=12> */
.L_x_104:
[----:B------:R-:W-:Y:S05]  /*4ed0*/  BSYNC B1 ;  /* 0x0000000000017941 */ /* 0x000fea0003800000 */
.L_x_103:
        /* <DEDUP_REMOVED lines=12> */
.L_x_106:
[----:B------:R-:W-:Y:S05]  /*4fa0*/  BSYNC B1 ;  /* 0x0000000000017941 */ /* 0x000fea0003800000 */
.L_x_105:
        /* <DEDUP_REMOVED lines=12> */
.L_x_108:
[----:B------:R-:W-:Y:S05]  /*5070*/  BSYNC B1 ;  /* 0x0000000000017941 */ /* 0x000fea0003800000 */
.L_x_107:
        /* <DEDUP_REMOVED lines=12> */
.L_x_110:
[----:B------:R-:W-:Y:S05]  /*5140*/  BSYNC B1 ;  /* 0x0000000000017941 */ /* 0x000fea0003800000 */
.L_x_109:
        /* <DEDUP_REMOVED lines=12> */
.L_x_112:
[----:B------:R-:W-:Y:S05]  /*5210*/  BSYNC B1 ;  /* 0x0000000000017941 */ /* 0x000fea0003800000 */
.L_x_111:
        /* <DEDUP_REMOVED lines=12> */
.L_x_114:
[----:B------:R-:W-:Y:S05]  /*52e0*/  BSYNC B1 ;  /* 0x0000000000017941 */ /* 0x000fea0003800000 */
.L_x_113:
        /* <DEDUP_REMOVED lines=12> */
.L_x_116:
[----:B------:R-:W-:Y:S05]  /*53b0*/  BSYNC B1 ;  /* 0x0000000000017941 */ /* 0x000fea0003800000 */
.L_x_115:
        /* <DEDUP_REMOVED lines=12> */
.L_x_118:
[----:B------:R-:W-:Y:S05]  /*5480*/  BSYNC B1 ;  /* 0x0000000000017941 */ /* 0x000fea0003800000 */
.L_x_117:
        /* <DEDUP_REMOVED lines=12> */
.L_x_120:
[----:B------:R-:W-:Y:S05]  /*5550*/  BSYNC B1 ;  /* 0x0000000000017941 */ /* 0x000fea0003800000 */
.L_x_119:
        /* <DEDUP_REMOVED lines=12> */
.L_x_122:
[----:B------:R-:W-:Y:S05]  /*5620*/  BSYNC B1 ;  /* 0x0000000000017941 */ /* 0x000fea0003800000 */
.L_x_121:
        /* <DEDUP_REMOVED lines=12> */
.L_x_124:
[----:B------:R-:W-:Y:S05]  /*56f0*/  BSYNC B1 ;  /* 0x0000000000017941 */ /* 0x000fea0003800000 */
.L_x_123:
        /* <DEDUP_REMOVED lines=12> */
.L_x_126:
[----:B------:R-:W-:Y:S05]  /*57c0*/  BSYNC B1 ;  /* 0x0000000000017941 */ /* 0x000fea0003800000 */
.L_x_125:
        /* <DEDUP_REMOVED lines=12> */
.L_x_128:
[----:B------:R-:W-:Y:S05]  /*5890*/  BSYNC B1 ;  /* 0x0000000000017941 */ /* 0x000fea0003800000 */
.L_x_127:
        /* <DEDUP_REMOVED lines=12> */
.L_x_130:
[----:B------:R-:W-:Y:S05]  /*5960*/  BSYNC B1 ;  /* 0x0000000000017941 */ /* 0x000fea0003800000 */
.L_x_129:
        /* <DEDUP_REMOVED lines=12> */
.L_x_132:
[----:B------:R-:W-:Y:S05]  /*5a30*/  BSYNC B1 ;  /* 0x0000000000017941 */ /* 0x000fea0003800000 */
.L_x_131:
        /* <DEDUP_REMOVED lines=12> */
.L_x_134:
[----:B------:R-:W-:Y:S05]  /*5b00*/  BSYNC B1 ;  /* 0x0000000000017941 */ /* 0x000fea0003800000 */
.L_x_133:
        /* <DEDUP_REMOVED lines=12> */
.L_x_136:
[----:B------:R-:W-:Y:S05]  /*5bd0*/  BSYNC B1 ;  /* 0x0000000000017941 */ /* 0x000fea0003800000 */
.L_x_135:
        /* <DEDUP_REMOVED lines=12> */
.L_x_138:
[----:B------:R-:W-:Y:S05]  /*5ca0*/  BSYNC B1 ;  /* 0x0000000000017941 */ /* 0x000fea0003800000 */
.L_x_137:
        /* <DEDUP_REMOVED lines=12> */
.L_x_140:
[----:B------:R-:W-:Y:S05]  /*5d70*/  BSYNC B1 ;  /* 0x0000000000017941 */ /* 0x000fea0003800000 */
.L_x_139:
        /* <DEDUP_REMOVED lines=12> */
.L_x_142:
[----:B------:R-:W-:Y:S05]  /*5e40*/  BSYNC B1 ;  /* 0x0000000000017941 */ /* 0x000fea0003800000 */
.L_x_141:
        /* <DEDUP_REMOVED lines=12> */
.L_x_144:
[----:B------:R-:W-:Y:S05]  /*5f10*/  BSYNC B1 ;  /* 0x0000000000017941 */ /* 0x000fea0003800000 */
.L_x_143:
        /* <DEDUP_REMOVED lines=12> */
.L_x_146:
[----:B------:R-:W-:Y:S05]  /*5fe0*/  BSYNC B1 ;  /* 0x0000000000017941 */ /* 0x000fea0003800000 */
.L_x_145:
        /* <DEDUP_REMOVED lines=12> */
.L_x_148:
[----:B------:R-:W-:Y:S05]  /*60b0*/  BSYNC B1 ;  /* 0x0000000000017941 */ /* 0x000fea0003800000 */
.L_x_147:
        /* <DEDUP_REMOVED lines=12> */
.L_x_150:
[----:B------:R-:W-:Y:S05]  /*6180*/  BSYNC B1 ;  /* 0x0000000000017941 */ /* 0x000fea0003800000 */
.L_x_149:
        /* <DEDUP_REMOVED lines=12> */
.L_x_152:
[----:B------:R-:W-:Y:S05]  /*6250*/  BSYNC B1 ;  /* 0x0000000000017941 */ /* 0x000fea0003800000 */
.L_x_151:
        /* <DEDUP_REMOVED lines=12> */
.L_x_154:
[----:B------:R-:W-:Y:S05]  /*6320*/  BSYNC B1 ;  /* 0x0000000000017941 */ /* 0x000fea0003800000 */
.L_x_153:
        /* <DEDUP_REMOVED lines=12> */
.L_x_156:
[----:B------:R-:W-:Y:S05]  /*63f0*/  BSYNC B1 ;  /* 0x0000000000017941 */ /* 0x000fea0003800000 */
.L_x_155:
        /* <DEDUP_REMOVED lines=12> */
.L_x_158:
[----:B------:R-:W-:Y:S05]  /*64c0*/  BSYNC B1 ;  /* 0x0000000000017941 */ /* 0x000fea0003800000 */
.L_x_157:
[----:B-----5:R-:W-:Y:S01]  /*64d0*/  LOP3.LUT R26, R26, 0xff, RZ, 0xc0, !PT ;  /* 0x000000ff1a1a7812 */ /* 0x020fe200078ec0ff */
[----:B------:R-:W-:Y:S01]  /*64e0*/  BSSY B1, `(.L_x_159) ;  /* 0x000000b000017945 */ /* 0x000fe20003800000 */
[----:B------:R-:W-:Y:S02]  /*64f0*/  ISETP.LT.OR P0, PT, R6, 0x7a, !P0 ;  /* 0x0000007a0600780c */ /* 0x000fe40004701670 */
[----:B------:R-:W-:-:S05]  /*6500*/  F2FP.F16.E4M3.UNPACK_B R26, R26 ;  /* 0x0000001aff1a723e */ /* 0x000fca00020006ff */
[----:B----4-:R-:W-:-:S05]  /*6510*/  HADD2.F32 R27, -RZ, R26.H0_H0 ;  /* 0x2000001aff1b7230 */ /* 0x010fca0000004100 */
[----:B------:R-:W-:-:S04]  /*6520*/  FMUL R26, R27, R12 ;  /* 0x0000000c1b1a7220 */ /* 0x000fc80000400000 */
[----:B------:R-:W-:Y:S01]  /*6530*/  FFMA R26, R21, R10, R26 ;  /* 0x0000000a151a7223 */ /* 0x000fe2000000001a */
[----:B------:R-:W-:-:S04]  /*6540*/  PRMT R21, RZ, 0x7610, R21 ;  /* 0x00007610ff157816 */ /* 0x000fc80000000015 */
[----:B------:R-:W-:-:S05]  /*6550*/  F2FP.SATFINITE.E4M3.F32.PACK_AB_MERGE_C R27, RZ, R26, RZ ;  /* 0x0000001aff1b723e */ /* 0x000fca00048070ff */
[----:B------:R4:W-:Y:S01]  /*6560*/  @!P4 STG.E.U8 desc[UR18][R18.64+0x78], R27 ;  /* 0x0000781b1200c986 */ /* 0x0009e2000c101112 */
[----:B------:R-:W-:Y:S05]  /*6570*/  @P0 BRA `(.L_x_160) ;  /* 0x0000000000040947 */ /* 0x000fea0003800000 */
[----:B------:R0:W5:Y:S02]  /*6580*/  LDG.E.U8 R21, desc[UR18][R4.64+0x79] ;  /* 0x0000791204157981 */ /* 0x000164000c1e1100 */
.L_x_160:
[----:B------:R-:W-:Y:S05]  /*6590*/  BSYNC B1 ;  /* 0x0000000000017941 */ /* 0x000fea0003800000 */
.L_x_159:
[----:B-----5:R-:W-:Y:S01]  /*65a0*/  LOP3.LUT R21, R21, 0xff, RZ, 0xc0, !PT ;  /* 0x000000ff15157812 */ /* 0x020fe200078ec0ff */
[----:B------:R-:W-:Y:S01]  /*65b0*/  BSSY B1, `(.L_x_161) ;  /* 0x000000b000017945 */ /* 0x000fe20003800000 */
[----:B------:R-:W-:Y:S02]  /*65c0*/  ISETP.LT.OR P3, PT, R6, 0x79, !P1 ;  /* 0x000000790600780c */ /* 0x000fe40004f61670 */
[----:B------:R-:W-:Y:S02]  /*65d0*/  F2FP.F16.E4M3.UNPACK_B R21, R21 ;  /* 0x00000015ff15723e */ /* 0x000fe400020006ff */
[----:B0-2---:R-:W-:-:S03]  /*65e0*/  PRMT R4, RZ, 0x7610, R4 ;  /* 0x00007610ff047816 */ /* 0x005fc60000000004 */
[----:B------:R-:W-:-:S05]  /*65f0*/  HADD2.F32 R21, -RZ, R21.H0_H0 ;  /* 0x20000015ff157230 */ /* 0x000fca0000004100 */
[----:B------:R-:W-:-:S04]  /*6600*/  FMUL R21, R21, R12 ;  /* 0x0000000c15157220 */ /* 0x000fc80000400000 */
[----:B------:R-:W-:-:S05]  /*6610*/  FFMA R21, R20, R10, R21 ;  /* 0x0000000a14157223 */ /* 0x000fca0000000015 */
[----:B------:R-:W-:-:S05]  /*6620*/  F2FP.SATFINITE.E4M3.F32.PACK_AB_MERGE_C R21, RZ, R21, RZ ;  /* 0x00000015ff15723e */ /* 0x000fca00048070ff */
[----:B------:R0:W-:Y:S01]  /*6630*/  @!P0 STG.E.U8 desc[UR18][R18.64+0x79], R21 ;  /* 0x0000791512008986 */ /* 0x0001e2000c101112 */
[----:B------:R-:W-:Y:S05]  /*6640*/  @P3 BRA `(.L_x_162) ;  /* 0x0000000000043947 */ /* 0x000fea0003800000 */
[----:B------:R2:W5:Y:S02]  /*6650*/  LDG.E.U8 R4, desc[UR18][R24.64+0x78] ;  /* 0x0000781218047981 */ /* 0x000564000c1e1100 */
.L_x_162:
[----:B------:R-:W-:Y:S05]  /*6660*/  BSYNC B1 ;  /* 0x0000000000017941 */ /* 0x000fea0003800000 */
.L_x_161:
        /* <DEDUP_REMOVED lines=12> */
.L_x_164:
[----:B------:R-:W-:Y:S05]  /*6730*/  BSYNC B1 ;  /* 0x0000000000017941 */ /* 0x000fea0003800000 */
.L_x_163:
[----:B------:R-:W-:Y:S05]  /*6740*/  @P1 BRA `(.L_x_165) ;  /* 0x0000001000281947 */ /* 0x000fea0003800000 */
[----:B-----5:R-:W-:-:S04]  /*6750*/  LOP3.LUT R4, R4, 0xff, RZ, 0xc0, !PT ;  /* 0x000000ff04047812 */ /* 0x020fc800078ec0ff */
[----:B------:R-:W-:-:S05]  /*6760*/  F2FP.F16.E4M3.UNPACK_B R4, R4 ;  /* 0x00000004ff04723e */ /* 0x000fca00020006ff */
[----:B0-----:R-:W-:-:S05]  /*6770*/  HADD2.F32 R5, -RZ, R4.H0_H0 ;  /* 0x20000004ff057230 */ /* 0x001fca0000004100 */
[----:B------:R-:W-:-:S04]  /*6780*/  FMUL R5, R5, R12 ;  /* 0x0000000c05057220 */ /* 0x000fc80000400000 */
[----:B------:R-:W-:-:S05]  /*6790*/  FFMA R5, R22, R10, R5 ;  /* 0x0000000a16057223 */ /* 0x000fca0000000005 */
[----:B------:R-:W-:-:S05]  /*67a0*/  F2FP.SATFINITE.E4M3.F32.PACK_AB_MERGE_C R5, RZ, R5, RZ ;  /* 0x00000005ff05723e */ /* 0x000fca00048070ff */
[----:B------:R0:W-:Y:S01]  /*67b0*/  STG.E.U8 desc[UR18][R16.64+0x79], R5 ;  /* 0x0000790510007986 */ /* 0x0001e2000c101112 */
[----:B------:R-:W-:Y:S05]  /*67c0*/  BRA `(.L_x_165) ;  /* 0x0000001000087947 */ /* 0x000fea0003800000 */
.L_x_36:
[----:B------:R-:W-:Y:S01]  /*67d0*/  ISETP.GE.AND P1, PT, R30, 0x1, PT ;  /* 0x000000011e00780c */ /* 0x000fe20003f26270 */
[-C--:B------:R-:W-:Y:S01]  /*67e0*/  FMUL R149, R149, R10.reuse ;  /* 0x0000000a95957220 */ /* 0x080fe20000400000 */
[-C--:B------:R-:W-:Y:S01]  /*67f0*/  FMUL R144, R144, R10.reuse ;  /* 0x0000000a90907220 */ /* 0x080fe20000400000 */
[----:B------:R-:W-:Y:S01]  /*6800*/  ISETP.GE.AND P0, PT, R30, 0x9, PT ;  /* 0x000000091e00780c */ /* 0x000fe20003f06270 */
[-C--:B------:R-:W-:Y:S01]  /*6810*/  FMUL R147, R147, R10.reuse ;  /* 0x0000000a93937220 */ /* 0x080fe20000400000 */
[----:B------:R-:W-:Y:S01]  /*6820*/  ISETP.LT.OR P4, PT, R6, 0x1, !P1 ;  /* 0x000000010600780c */ /* 0x000fe20004f81670 */
[-C--:B------:R-:W-:Y:S01]  /*6830*/  FMUL R142, R142, R10.reuse ;  /* 0x0000000a8e8e7220 */ /* 0x080fe20000400000 */
[----:B------:R-:W-:Y:S01]  /*6840*/  ISETP.LT.OR P5, PT, R6, 0x2, !P1 ;  /* 0x000000020600780c */ /* 0x000fe20004fa1670 */
[-C--:B------:R-:W-:Y:S01]  /*6850*/  FMUL R145, R145, R10.reuse ;  /* 0x0000000a91917220 */ /* 0x080fe20000400000 */
[----:B------:R-:W-:Y:S01]  /*6860*/  F2FP.SATFINITE.E4M3.F32.PACK_AB_MERGE_C R149, RZ, R149, RZ ;  /* 0x00000095ff95723e */ /* 0x000fe200048070ff */
[----:B------:R-:W-:Y:S01]  /*6870*/  FMUL R140, R140, R10 ;  /* 0x0000000a8c8c7220 */ /* 0x000fe20000400000 */
[----:B------:R-:W-:Y:S01]  /*6880*/  F2FP.SATFINITE.E4M3.F32.PACK_AB_MERGE_C R5, RZ, R144, RZ ;  /* 0x00000090ff05723e */ /* 0x000fe200048070ff */
[-C--:B------:R-:W-:Y:S01]  /*6890*/  FMUL R143, R143, R10.reuse ;  /* 0x0000000a8f8f7220 */ /* 0x080fe20000400000 */
[----:B------:R-:W-:Y:S01]  /*68a0*/  ISETP.LT.OR P3, PT, R6, 0x1, !P0 ;  /* 0x000000010600780c */ /* 0x000fe20004761670 */
[-C--:B------:R-:W-:Y:S01]  /*68b0*/  FMUL R138, R138, R10.reuse ;  /* 0x0000000a8a8a7220 */ /* 0x080fe20000400000 */
[C---:B------:R-:W-:Y:S01]  /*68c0*/  ISETP.LT.OR P6, PT, R6.reuse, 0xa, !P1 ;  /* 0x0000000a0600780c */ /* 0x040fe20004fc1670 */
[-C--:B------:R-:W-:Y:S01]  /*68d0*/  FMUL R141, R141, R10.reuse ;  /* 0x0000000a8d8d7220 */ /* 0x080fe20000400000 */
[----:B------:R-:W-:Y:S01]  /*68e0*/  F2FP.SATFINITE.E4M3.F32.PACK_AB_MERGE_C R147, RZ, R147, RZ ;  /* 0x00000093ff93723e */ /* 0x000fe200048070ff */
[----:B------:R-:W-:Y:S01]  /*68f0*/  @!P4 STG.E.U8 desc[UR18][R18.64], R149 ;  /* 0x000000951200c986 */ /* 0x000fe2000c101112 */
[----:B------:R-:W-:Y:S01]  /*6900*/  ISETP.LT.OR P4, PT, R6, 0x2, !P0 ;  /* 0x000000020600780c */ /* 0x000fe20004781670 */
[----:B------:R-:W-:Y:S01]  /*6910*/  FMUL R136, R136, R10 ;  /* 0x0000000a88887220 */ /* 0x000fe20000400000 */
[----:B------:R-:W-:Y:S01]  /*6920*/  F2FP.SATFINITE.E4M3.F32.PACK_AB_MERGE_C R25, RZ, R142, RZ ;  /* 0x0000008eff19723e */ /* 0x000fe200048070ff */
[----:B------:R0:W-:Y:S01]  /*6930*/  @!P5 STG.E.U8 desc[UR18][R18.64+0x1], R5 ;  /* 0x000001051200d986 */ /* 0x0001e2000c101112 */
[C---:B------:R-:W-:Y:S01]  /*6940*/  ISETP.LT.OR P5, PT, R6.reuse, 0x9, !P1 ;  /* 0x000000090600780c */ /* 0x040fe20004fa1670 */
[-C--:B------:R-:W-:Y:S01]  /*6950*/  FMUL R139, R139, R10.reuse ;  /* 0x0000000a8b8b7220 */ /* 0x080fe20000400000 */
[----:B------:R-:W-:Y:S01]  /*6960*/  F2FP.SATFINITE.E4M3.F32.PACK_AB_MERGE_C R145, RZ, R145, RZ ;  /* 0x00000091ff91723e */ /* 0x000fe200048070ff */
[----:B------:R-:W-:Y:S01]  /*6970*/  @!P3 STG.E.U8 desc[UR18][R16.64], R147 ;  /* 0x000000931000b986 */ /* 0x000fe2000c101112 */
[----:B------:R-:W-:Y:S01]  /*6980*/  ISETP.LT.OR P3, PT, R6, 0x9, !P0 ;  /* 0x000000090600780c */ /* 0x000fe20004761670 */
[-C--:B------:R-:W-:Y:S01]  /*6990*/  FMUL R134, R134, R10.reuse ;  /* 0x0000000a86867220 */ /* 0x080fe20000400000 */
[----:B------:R-:W-:Y:S01]  /*69a0*/  F2FP.SATFINITE.E4M3.F32.PACK_AB_MERGE_C R143, RZ, R143, RZ ;  /* 0x0000008fff8f723e */ /* 0x000fe200048070ff */
[-C--:B------:R-:W-:Y:S01]  /*69b0*/  FMUL R137, R137, R10.reuse ;  /* 0x0000000a89897220 */ /* 0x080fe20000400000 */
[----:B------:R-:W-:Y:S01]  /*69c0*/  F2FP.SATFINITE.E4M3.F32.PACK_AB_MERGE_C R141, RZ, R141, RZ ;  /* 0x0000008dff8d723e */ /* 0x000fe200048070ff */
[----:B------:R1:W-:Y:S01]  /*69d0*/  @!P4 STG.E.U8 desc[UR18][R16.64+0x1], R25 ;  /* 0x000001191000c986 */ /* 0x0003e2000c101112 */
[----:B------:R-:W-:Y:S01]  /*69e0*/  ISETP.LT.OR P4, PT, R6, 0xa, !P0 ;  /* 0x0000000a0600780c */ /* 0x000fe20004781670 */
[----:B------:R-:W-:Y:S01]  /*69f0*/  FMUL R132, R132, R10 ;  /* 0x0000000a84847220 */ /* 0x000fe20000400000 */
[----:B0-----:R-:W-:Y:S01]  /*6a00*/  F2FP.SATFINITE.E4M3.F32.PACK_AB_MERGE_C R5, RZ, R140, RZ ;  /* 0x0000008cff05723e */ /* 0x001fe200048070ff */
[----:B------:R-:W-:Y:S01]  /*6a10*/  @!P5 STG.E.U8 desc[UR18][R18.64+0x8], R145 ;  /* 0x000008911200d986 */ /* 0x000fe2000c101112 */
[C---:B------:R-:W-:Y:S01]  /*6a20*/  ISETP.LT.OR P5, PT, R6.reuse, 0x11, !P1 ;  /* 0x000000110600780c */ /* 0x040fe20004fa1670 */
[-C--:B------:R-:W-:Y:S01]  /*6a30*/  FMUL R135, R135, R10.reuse ;  /* 0x0000000a87877220 */ /* 0x080fe20000400000 */
[----:B------:R-:W-:Y:S01]  /*6a40*/  F2FP.SATFINITE.E4M3.F32.PACK_AB_MERGE_C R139, RZ, R139, RZ ;  /* 0x0000008bff8b723e */ /* 0x000fe200048070ff */
[----:B------:R0:W-:Y:S01]  /*6a50*/  @!P6 STG.E.U8 desc[UR18][R18.64+0x9], R5 ;  /* 0x000009051200e986 */ /* 0x0001e2000c101112 */
[----:B------:R-:W-:Y:S01]  /*6a60*/  ISETP.LT.OR P6, PT, R6, 0x12, !P1 ;  /* 0x000000120600780c */ /* 0x000fe20004fc1670 */
[----:B------:R-:W-:Y:S01]  /*6a70*/  FMUL R130, R130, R10 ;  /* 0x0000000a82827220 */ /* 0x000fe20000400000 */
[----:B------:R-:W-:Y:S01]  /*6a80*/  F2FP.SATFINITE.E4M3.F32.PACK_AB_MERGE_C R137, RZ, R137, RZ ;  /* 0x00000089ff89723e */ /* 0x000fe200048070ff */
[----:B------:R-:W-:Y:S01]  /*6a90*/  @!P3 STG.E.U8 desc[UR18][R16.64+0x8], R143 ;  /* 0x0000088f1000b986 */ /* 0x000fe2000c101112 */
[----:B-1----:R-:W-:Y:S01]  /*6aa0*/  F2FP.SATFINITE.E4M3.F32.PACK_AB_MERGE_C R25, RZ, R138, RZ ;  /* 0x0000008aff19723e */ /* 0x002fe200048070ff */
[-C--:B------:R-:W-:Y:S01]  /*6ab0*/  FMUL R133, R133, R10.reuse ;  /* 0x0000000a85857220 */ /* 0x080fe20000400000 */
[----:B------:R-:W-:Y:S01]  /*6ac0*/  ISETP.LT.OR P3, PT, R6, 0x11, !P0 ;  /* 0x000000110600780c */ /* 0x000fe20004761670 */
[-C--:B------:R-:W-:Y:S01]  /*6ad0*/  FMUL R128, R128, R10.reuse ;  /* 0x0000000a80807220 */ /* 0x080fe20000400000 */
[----:B------:R-:W-:Y:S01]  /*6ae0*/  F2FP.SATFINITE.E4M3.F32.PACK_AB_MERGE_C R135, RZ, R135, RZ ;  /* 0x00000087ff87723e */ /* 0x000fe200048070ff */
[----:B------:R1:W-:Y:S01]  /*6af0*/  @!P4 STG.E.U8 desc[UR18][R16.64+0x9], R25 ;  /* 0x000009191000c986 */ /* 0x0003e2000c101112 */
[C---:B------:R-:W-:Y:S01]  /*6b00*/  ISETP.LT.OR P4, PT, R6.reuse, 0x12, !P0 ;  /* 0x000000120600780c */ /* 0x040fe20004781670 */
[----:B------:R-:W-:Y:S01]  /*6b10*/  FMUL R131, R131, R10 ;  /* 0x0000000a83837220 */ /* 0x000fe20000400000 */
[----:B0-----:R-:W-:Y:S01]  /*6b20*/  F2FP.SATFINITE.E4M3.F32.PACK_AB_MERGE_C R5, RZ, R136, RZ ;  /* 0x00000088ff05723e */ /* 0x001fe200048070ff */
[----:B------:R-:W-:Y:S01]  /*6b30*/  @!P5 STG.E.U8 desc[UR18][R18.64+0x10], R141 ;  /* 0x0000108d1200d986 */ /* 0x000fe2000c101112 */
[----:B------:R-:W-:Y:S01]  /*6b40*/  ISETP.LT.OR P5, PT, R6, 0x19, !P1 ;  /* 0x000000190600780c */ /* 0x000fe20004fa1670 */
[-C--:B------:R-:W-:Y:S01]  /*6b50*/  FMUL R126, R126, R10.reuse ;  /* 0x0000000a7e7e7220 */ /* 0x080fe20000400000 */
[----:B------:R-:W-:Y:S01]  /*6b60*/  F2FP.SATFINITE.E4M3.F32.PACK_AB_MERGE_C R133, RZ, R133, RZ ;  /* 0x00000085ff85723e */ /* 0x000fe200048070ff */
[----:B------:R0:W-:Y:S01]  /*6b70*/  @!P6 STG.E.U8 desc[UR18][R18.64+0x11], R5 ;  /* 0x000011051200e986 */ /* 0x0001e2000c101112 */
[----:B------:R-:W-:Y:S01]  /*6b80*/  ISETP.LT.OR P6, PT, R6, 0x1a, !P1 ;  /* 0x0000001a0600780c */ /* 0x000fe20004fc1670 */
[-C--:B------:R-:W-:Y:S01]  /*6b90*/  FMUL R129, R129, R10.reuse ;  /* 0x0000000a81817220 */ /* 0x080fe20000400000 */
[----:B------:R-:W-:Y:S01]  /*6ba0*/  FMUL R124, R124, R10 ;  /* 0x0000000a7c7c7220 */ /* 0x000fe20000400000 */
[----:B-1----:R-:W-:Y:S01]  /*6bb0*/  F2FP.SATFINITE.E4M3.F32.PACK_AB_MERGE_C R25, RZ, R134, RZ ;  /* 0x00000086ff19723e */ /* 0x002fe200048070ff */
[----:B------:R-:W-:Y:S01]  /*6bc0*/  @!P3 STG.E.U8 desc[UR18][R16.64+0x10], R139 ;  /* 0x0000108b1000b986 */ /* 0x000fe2000c101112 */
[C---:B------:R-:W-:Y:S01]  /*6bd0*/  ISETP.LT.OR P3, PT, R6.reuse, 0x19, !P0 ;  /* 0x000000190600780c */ /* 0x040fe20004761670 */
        /* <DEDUP_REMOVED lines=37> */
[-C--:B------:R-:W-:Y:S01]  /*6e30*/  FMUL R112, R112, R10.reuse ;  /* 0x0000000a70707220 */ /* 0x080fe20000400000 */
        /* <DEDUP_REMOVED lines=81> */
[C---:B------:R-:W-:Y:S01]  /*7350*/  ISETP.LT.OR P6, PT, R6.reuse, 0x52, !P1 ;  /* 0x000000520600780c */ /* 0x040fe20004fc1670 */
        /* <DEDUP_REMOVED lines=22> */
[----:B------:R-:W-:-:S02]  /*74c0*/  ISETP.LT.OR P3, PT, R6, 0x59, !P0 ;  /* 0x000000590600780c */ /* 0x000fc40004761670 */
[----:B------:R-:W-:Y:S01]  /*74d0*/  F2FP.SATFINITE.E4M3.F32.PACK_AB_MERGE_C R91, RZ, R91, RZ ;  /* 0x0000005bff5b723e */ /* 0x000fe200048070ff */
[----:B------:R1:W-:Y:S01]  /*74e0*/  @!P4 STG.E.U8 desc[UR18][R16.64+0x51], R25 ;  /* 0x000051191000c986 */ /* 0x0003e2000c101112 */
[C---:B------:R-:W-:Y:S02]  /*74f0*/  ISETP.LT.OR P4, PT, R6.reuse, 0x5a, !P0 ;  /* 0x0000005a0600780c */ /* 0x040fe40004781670 */
[----:B0-----:R-:W-:Y:S01]  /*7500*/  F2FP.SATFINITE.E4M3.F32.PACK_AB_MERGE_C R5, RZ, R100, RZ ;  /* 0x00000064ff05723e */ /* 0x001fe200048070ff */
[----:B------:R-:W-:Y:S01]  /*7510*/  @!P5 STG.E.U8 desc[UR18][R18.64+0x58], R105 ;  /* 0x000058691200d986 */ /* 0x000fe2000c101112 */
[C---:B------:R-:W-:Y:S02]  /*7520*/  ISETP.LT.OR P5, PT, R6.reuse, 0x61, !P1 ;  /* 0x000000610600780c */ /* 0x040fe40004fa1670 */
[----:B------:R-:W-:Y:S01]  /*7530*/  F2FP.SATFINITE.E4M3.F32.PACK_AB_MERGE_C R21, RZ, R21, RZ ;  /* 0x00000015ff15723e */ /* 0x000fe200048070ff */
[----:B------:R0:W-:Y:S01]  /*7540*/  @!P6 STG.E.U8 desc[UR18][R18.64+0x59], R5 ;  /* 0x000059051200e986 */ /* 0x0001e2000c101112 */
[----:B------:R-:W-:-:S02]  /*7550*/  ISETP.LT.OR P6, PT, R6, 0x62, !P1 ;  /* 0x000000620600780c */ /* 0x000fc40004fc1670 */
[----:B------:R-:W-:Y:S01]  /*7560*/  F2FP.SATFINITE.E4M3.F32.PACK_AB_MERGE_C R23, RZ, R23, RZ ;  /* 0x00000017ff17723e */ /* 0x000fe200048070ff */
[----:B------:R-:W-:Y:S01]  /*7570*/  @!P3 STG.E.U8 desc[UR18][R16.64+0x58], R103 ;  /* 0x000058671000b986 */ /* 0x000fe2000c101112 */
[----:B-1----:R-:W-:Y:S02]  /*7580*/  F2FP.SATFINITE.E4M3.F32.PACK_AB_MERGE_C R25, RZ, R98, RZ ;  /* 0x00000062ff19723e */ /* 0x002fe400048070ff */
[C---:B------:R-:W-:Y:S02]  /*7590*/  ISETP.LT.OR P3, PT, R6.reuse, 0x61, !P0 ;  /* 0x000000610600780c */ /* 0x040fe40004761670 */
[----:B------:R-:W-:Y:S01]  /*75a0*/  F2FP.SATFINITE.E4M3.F32.PACK_AB_MERGE_C R27, RZ, R22, RZ ;  /* 0x00000016ff1b723e */ /* 0x000fe200048070ff */
[----:B------:R1:W-:Y:S01]  /*75b0*/  @!P4 STG.E.U8 desc[UR18][R16.64+0x59], R25 ;  /* 0x000059191000c986 */ /* 0x0003e2000c101112 */
[C---:B------:R-:W-:Y:S02]  /*75c0*/  ISETP.LT.OR P4, PT, R6.reuse, 0x62, !P0 ;  /* 0x000000620600780c */ /* 0x040fe40004781670 */
[----:B0-----:R-:W-:Y:S01]  /*75d0*/  F2FP.SATFINITE.E4M3.F32.PACK_AB_MERGE_C R5, RZ, R96, RZ ;  /* 0x00000060ff05723e */ /* 0x001fe200048070ff */
[----:B------:R-:W-:Y:S01]  /*75e0*/  @!P5 STG.E.U8 desc[UR18][R18.64+0x60], R101 ;  /* 0x000060651200d986 */ /* 0x000fe2000c101112 */
[----:B------:R-:W-:-:S03]  /*75f0*/  ISETP.LT.OR P5, PT, R6, 0x69, !P1 ;  /* 0x000000690600780c */ /* 0x000fc60004fa1670 */
[----:B------:R0:W-:Y:S01]  /*7600*/  @!P6 STG.E.U8 desc[UR18][R18.64+0x61], R5 ;  /* 0x000061051200e986 */ /* 0x0001e2000c101112 */
[C---:B------:R-:W-:Y:S02]  /*7610*/  ISETP.LT.OR P6, PT, R6.reuse, 0x6a, !P1 ;  /* 0x0000006a0600780c */ /* 0x040fe40004fc1670 */
[----:B-1----:R-:W-:Y:S01]  /*7620*/  F2FP.SATFINITE.E4M3.F32.PACK_AB_MERGE_C R25, RZ, R94, RZ ;  /* 0x0000005eff19723e */ /* 0x002fe200048070ff */
[----:B------:R-:W-:Y:S01]  /*7630*/  @!P3 STG.E.U8 desc[UR18][R16.64+0x60], R99 ;  /* 0x000060631000b986 */ /* 0x000fe2000c101112 */
[----:B------:R-:W-:-:S03]  /*7640*/  ISETP.LT.OR P3, PT, R6, 0x69, !P0 ;  /* 0x000000690600780c */ /* 0x000fc60004761670 */
        /* <DEDUP_REMOVED lines=12> */
[C---:B------:R-:W-:Y:S01]  /*7710*/  ISETP.LT.OR P1, PT, R6.reuse, 0x7a, !P1 ;  /* 0x0000007a0600780c */ /* 0x040fe20004f21670 */
[----:B------:R2:W-:Y:S01]  /*7720*/  @!P5 STG.E.U8 desc[UR18][R18.64+0x70], R93 ;  /* 0x0000705d1200d986 */ /* 0x0005e2000c101112 */
[C---:B------:R-:W-:Y:S02]  /*7730*/  ISETP.LT.OR P5, PT, R6.reuse, 0x72, !P0 ;  /* 0x000000720600780c */ /* 0x040fe400047a1670 */
[----:B0-----:R-:W-:Y:S01]  /*7740*/  F2FP.SATFINITE.E4M3.F32.PACK_AB_MERGE_C R5, RZ, R88, RZ ;  /* 0x00000058ff05723e */ /* 0x001fe200048070ff */
[----:B------:R2:W-:Y:S01]  /*7750*/  @!P6 STG.E.U8 desc[UR18][R18.64+0x71], R89 ;  /* 0x000071591200e986 */ /* 0x0005e2000c101112 */
[C---:B------:R-:W-:Y:S02]  /*7760*/  ISETP.LT.OR P6, PT, R6.reuse, 0x79, !P0 ;  /* 0x000000790600780c */ /* 0x040fe400047c1670 */
[----:B------:R-:W-:Y:S01]  /*7770*/  ISETP.LT.OR P0, PT, R6, 0x7a, !P0 ;  /* 0x0000007a0600780c */ /* 0x000fe20004701670 */
[----:B------:R2:W-:Y:S01]  /*7780*/  @!P3 STG.E.U8 desc[UR18][R16.64+0x70], R91 ;  /* 0x0000705b1000b986 */ /* 0x0005e2000c101112 */
[----:B-1----:R-:W-:-:S05]  /*7790*/  F2FP.SATFINITE.E4M3.F32.PACK_AB_MERGE_C R25, RZ, R20, RZ ;  /* 0x00000014ff19723e */ /* 0x002fca00048070ff */
[----:B------:R2:W-:Y:S04]  /*77a0*/  @!P5 STG.E.U8 desc[UR18][R16.64+0x71], R5 ;  /* 0x000071051000d986 */ /* 0x0005e8000c101112 */
[----:B------:R2:W-:Y:S04]  /*77b0*/  @!P4 STG.E.U8 desc[UR18][R18.64+0x78], R21 ;  /* 0x000078151200c986 */ /* 0x0005e8000c101112 */
[----:B------:R2:W-:Y:S04]  /*77c0*/  @!P1 STG.E.U8 desc[UR18][R18.64+0x79], R25 ;  /* 0x0000791912009986 */ /* 0x0005e8000c101112 */
[----:B------:R2:W-:Y:S04]  /*77d0*/  @!P6 STG.E.U8 desc[UR18][R16.64+0x78], R23 ;  /* 0x000078171000e986 */ /* 0x0005e8000c101112 */
[----:B------:R2:W-:Y:S02]  /*77e0*/  @!P0 STG.E.U8 desc[UR18][R16.64+0x79], R27 ;  /* 0x0000791b10008986 */ /* 0x0005e4000c101112 */
.L_x_165:
[----:B------:R-:W-:Y:S05]  /*77f0*/  BSYNC B0 ;  /* 0x0000000000007941 */ /* 0x000fea0003800000 */
.L_x_35:
[C---:B------:R-:W-:Y:S01]  /*7800*/  LEA R2, P0, R8.reuse, R2, 0x1 ;  /* 0x0000000208027211 */ /* 0x040fe200078008ff */
[----:B------:R-:W-:Y:S01]  /*7810*/  ULDC.64 UR6, c[0x0][0x650] ;  /* 0x0001940000067ab9 */ /* 0x000fe20000000a00 */
[----:B-----5:R-:W-:Y:S01]  /*7820*/  IMAD.U32 R4, RZ, RZ, UR16 ;  /* 0x00000010ff047e24 */ /* 0x020fe2000f8e00ff */
[----:B0-2---:R-:W-:Y:S01]  /*7830*/  PRMT R16, RZ, 0x7610, R16 ;  /* 0x00007610ff107816 */ /* 0x005fe20000000010 */
[----:B------:R-:W-:Y:S01]  /*7840*/  IMAD.MOV.U32 R6, RZ, RZ, -0x1 ;  /* 0xffffffffff067424 */ /* 0x000fe200078e00ff */
[----:B------:R-:W-:Y:S01]  /*7850*/  LEA.HI.X R3, R8, R3, R0, 0x1, P0 ;  /* 0x0000000308037211 */ /* 0x000fe200000f0c00 */
[----:B------:R0:W-:Y:S01]  /*7860*/  SYNCS.ARRIVE.TRANS64.A1T0 RZ, [R4+UR22], RZ ;  /* 0x000000ff04ff79a7 */ /* 0x0001e20008100016 */
[----:B------:R-:W-:Y:S01]  /*7870*/  ISETP.GE.U32.AND P0, PT, R2, UR6, PT ;  /* 0x0000000602007c0c */ /* 0x000fe2000bf06070 */
[----:B------:R-:W-:-:S03]  /*7880*/  IMAD.MOV.U32 R5, RZ, RZ, -0x1 ;  /* 0xffffffffff057424 */ /* 0x000fc600078e00ff */
[----:B------:R-:W-:Y:S01]  /*7890*/  ISETP.GE.U32.AND.EX P0, PT, R3, UR7, PT, P0 ;  /* 0x0000000703007c0c */ /* 0x000fe2000bf06100 */
[----:B0-----:R-:W-:-:S12]  /*78a0*/  IMAD.MOV.U32 R4, RZ, RZ, -0x1 ;  /* 0xffffffffff047424 */ /* 0x001fd800078e00ff */
[----:B------:R-:W-:Y:S05]  /*78b0*/  @P0 BRA `(.L_x_166) ;  /* 0x0000000400600947 */ /* 0x000fea0003800000 */
[----:B------:R-:W0:Y:S01]  /*78c0*/  S2R R26, SR_CTAID.X ;  /* 0x00000000001a7919 */ /* 0x000e220000002500 */
[----:B------:R-:W2:Y:S01]  /*78d0*/  LDC.64 R20, c[0x0][0x628] ;  /* 0x00018a00ff147b82 */ /* 0x000ea20000000a00 */
[----:B------:R-:W-:Y:S01]  /*78e0*/  ULDC UR6, c[0x0][0x150] ;  /* 0x0000540000067ab9 */ /* 0x000fe20000000800 */
[----:B-1--4-:R-:W-:Y:S01]  /*78f0*/  IMAD.MOV.U32 R18, RZ, RZ, R2 ;  /* 0x000000ffff127224 */ /* 0x012fe200078e0002 */
[----:B------:R-:W1:Y:S01]  /*7900*/  S2R R28, SR_CTAID.Y ;  /* 0x00000000001c7919 */ /* 0x000e620000002600 */
[----:B------:R-:W-:-:S04]  /*7910*/  IMAD.MOV.U32 R19, RZ, RZ, R3 ;  /* 0x000000ffff137224 */ /* 0x000fc800078e0003 */
[----:B------:R-:W4:Y:S08]  /*7920*/  LDC R29, c[0x0][0x144] ;  /* 0x00005100ff1d7b82 */ /* 0x000f300000000800 */
[----:B------:R-:W1:Y:S08]  /*7930*/  LDC R6, c[0x0][0x630] ;  /* 0x00018c00ff067b82 */ /* 0x000e700000000800 */
[----:B---3--:R-:W3:Y:S01]  /*7940*/  LDC.64 R24, c[0x0][0x620] ;  /* 0x00018800ff187b82 */ /* 0x008ee20000000a00 */
[----:B--2---:R-:W-:-:S04]  /*7950*/  ISETP.NE.U32.AND P0, PT, R20, RZ, PT ;  /* 0x000000ff1400720c */ /* 0x004fc80003f05070 */
[----:B------:R-:W-:Y:S02]  /*7960*/  ISETP.NE.AND.EX P0, PT, R21, RZ, PT, P0 ;  /* 0x000000ff1500720c */ /* 0x000fe40003f05300 */
[----:B0-----:R-:W-:-:S05]  /*7970*/  I2FP.F32.U32 R4, R26 ;  /* 0x0000001a00047245 */ /* 0x001fca0000201000 */
[----:B------:R-:W-:-:S04]  /*7980*/  FMUL R4, R4, UR6 ;  /* 0x0000000604047c20 */ /* 0x000fc80008400000 */
[----:B------:R0:W2:Y:S02]  /*7990*/  F2I.U32.TRUNC.NTZ R27, R4 ;  /* 0x00000004001b7305 */ /* 0x0000a4000020f000 */
[----:B-1--4-:R-:W-:Y:S05]  /*79a0*/  @!P0 BRA `(.L_x_167) ;  /* 0x0000000000288947 */ /* 0x012fea0003800000 */
[----:B------:R-:W1:Y:S02]  /*79b0*/  LDC R5, c[0x0][0x634] ;  /* 0x00018d00ff057b82 */ /* 0x000e640000000800 */
[----:B-1----:R-:W-:-:S05]  /*79c0*/  IADD3 R19, P0, R2, R5, RZ ;  /* 0x0000000502137210 */ /* 0x002fca0007f1e0ff */
[----:B------:R-:W-:-:S04]  /*79d0*/  IMAD.X R23, RZ, RZ, R3, P0 ;  /* 0x000000ffff177224 */ /* 0x000fc800000e0603 */
[----:B0-----:R-:W-:-:S04]  /*79e0*/  IMAD.WIDE.U32 R4, R23, R20, RZ ;  /* 0x0000001417047225 */ /* 0x001fc800078e00ff */
[----:B------:R-:W-:-:S04]  /*79f0*/  IMAD.WIDE.U32 R16, P0, R19, R21, R4 ;  /* 0x0000001513107225 */ /* 0x000fc80007800004 */
[----:B------:R-:W-:-:S04]  /*7a00*/  IMAD.WIDE.U32 R4, R19, R20, RZ ;  /* 0x0000001413047225 */ /* 0x000fc800078e00ff */
[----:B------:R-:W-:Y:S01]  /*7a10*/  IMAD.X R19, RZ, RZ, RZ, P0 ;  /* 0x000000ffff137224 */ /* 0x000fe200000e06ff */
[----:B------:R-:W-:Y:S01]  /*7a20*/  IADD3 RZ, P0, R5, R16, RZ ;  /* 0x0000001005ff7210 */ /* 0x000fe20007f1e0ff */
[----:B------:R-:W-:-:S04]  /*7a30*/  IMAD.MOV.U32 R18, RZ, RZ, R17 ;  /* 0x000000ffff127224 */ /* 0x000fc800078e0011 */
[----:B------:R-:W-:-:S08]  /*7a40*/  IMAD.WIDE.U32.X R18, R23, R21, R18, P0 ;  /* 0x0000001517127225 */ /* 0x000fd000000e0412 */
.L_x_167:
[-CC-:B------:R-:W-:Y:S01]  /*7a50*/  SHF.R.U64 R22, R18, R6.reuse, R19.reuse ;  /* 0x0000000612167219 */ /* 0x180fe20000001213 */
[----:B------:R-:W1:Y:S01]  /*7a60*/  LDC.64 R32, c[0x0][0x640] ;  /* 0x00019000ff207b82 */ /* 0x000e620000000a00 */
[----:B0-----:R-:W-:Y:S01]  /*7a70*/  SHF.R.U32.HI R4, RZ, R6, R19 ;  /* 0x00000006ff047219 */ /* 0x001fe20000011613 */
[----:B--2---:R-:W-:Y:S01]  /*7a80*/  IMAD.MOV R27, RZ, RZ, -R27 ;  /* 0x000000ffff1b7224 */ /* 0x004fe200078e0a1b */
[----:B------:R-:W-:Y:S01]  /*7a90*/  IADD3 R17, P0, RZ, -R22, RZ ;  /* 0x80000016ff117210 */ /* 0x000fe20007f1e0ff */
[----:B------:R-:W-:Y:S01]  /*7aa0*/  ULDC UR6, c[0x0][0x154] ;  /* 0x0000550000067ab9 */ /* 0x000fe20000000800 */
[----:B------:R-:W-:Y:S02]  /*7ab0*/  IMAD.MOV.U32 R19, RZ, RZ, 0x1 ;  /* 0x00000001ff137424 */ /* 0x000fe400078e00ff */
[----:B------:R-:W-:Y:S01]  /*7ac0*/  IMAD R27, R29, R27, R26 ;  /* 0x0000001b1d1b7224 */ /* 0x000fe200078e021a */
[----:B------:R-:W0:Y:S01]  /*7ad0*/  LDC R16, c[0x0][0x618] ;  /* 0x00018600ff107b82 */ /* 0x000e220000000800 */
[----:B------:R-:W-:-:S04]  /*7ae0*/  IMAD.X R5, RZ, RZ, ~R4, P0 ;  /* 0x000000ffff057224 */ /* 0x000fc800000e0e04 */
[-C--:B---3--:R-:W-:Y:S02]  /*7af0*/  IMAD R6, R5, R24.reuse, RZ ;  /* 0x0000001805067224 */ /* 0x088fe400078e02ff */
[C---:B------:R-:W-:Y:S01]  /*7b00*/  IMAD.WIDE.U32 R4, R17.reuse, R24, R2 ;  /* 0x0000001811047225 */ /* 0x040fe200078e0002 */
[----:B------:R-:W2:Y:S03]  /*7b10*/  LDC R18, c[0x0][0x608] ;  /* 0x00018200ff127b82 */ /* 0x000ea60000000800 */
[----:B------:R-:W-:Y:S01]  /*7b20*/  IMAD R17, R17, R25, R6 ;  /* 0x0000001911117224 */ /* 0x000fe200078e0206 */
[----:B------:R-:W-:-:S03]  /*7b30*/  I2FP.F32.U32 R6, R28 ;  /* 0x0000001c00067245 */ /* 0x000fc60000201000 */
[----:B------:R-:W-:Y:S01]  /*7b40*/  IMAD.IADD R5, R5, 0x1, R17 ;  /* 0x0000000105057824 */ /* 0x000fe200078e0211 */
[----:B------:R-:W3:Y:S01]  /*7b50*/  LDC R30, c[0x0][0x658] ;  /* 0x00019600ff1e7b82 */ /* 0x000ee20000000800 */
[----:B-1----:R-:W-:Y:S01]  /*7b60*/  ISETP.NE.U32.AND P0, PT, R32, RZ, PT ;  /* 0x000000ff2000720c */ /* 0x002fe20003f05070 */
[----:B------:R-:W-:-:S03]  /*7b70*/  IMAD.MOV.U32 R17, RZ, RZ, -0x1 ;  /* 0xffffffffff117424 */ /* 0x000fc600078e00ff */
[----:B------:R-:W-:-:S03]  /*7b80*/  ISETP.NE.AND.EX P0, PT, R33, RZ, PT, P0 ;  /* 0x000000ff2100720c */ /* 0x000fc60003f05300 */
[----:B------:R-:W1:Y:S01]  /*7b90*/  LDC R25, c[0x0][0x148] ;  /* 0x00005200ff197b82 */ /* 0x000e620000000800 */
[-CC-:B0-----:R-:W-:Y:S02]  /*7ba0*/  SHF.R.U64 R20, R4, R16.reuse, R5.reuse ;  /* 0x0000001004147219 */ /* 0x181fe40000001205 */
[----:B------:R-:W-:Y:S01]  /*7bb0*/  SHF.R.U32.HI R5, RZ, R16, R5 ;  /* 0x00000010ff057219 */ /* 0x000fe20000011605 */
[----:B------:R-:W-:-:S04]  /*7bc0*/  FMUL R16, R6, UR6 ;  /* 0x0000000606107c20 */ /* 0x000fc80008400000 */
[----:B------:R-:W0:Y:S01]  /*7bd0*/  LDC R26, c[0x0][0x600] ;  /* 0x00018000ff1a7b82 */ /* 0x000e220000000800 */
[----:B------:R4:W0:Y:S01]  /*7be0*/  F2I.U32.TRUNC.NTZ R23, R16 ;  /* 0x0000001000177305 */ /* 0x000822000020f000 */
[-CC-:B--2---:R-:W-:Y:S02]  /*7bf0*/  SHF.R.U64 R6, R20, R18.reuse, R5.reuse ;  /* 0x0000001214067219 */ /* 0x184fe40000001205 */
[----:B------:R-:W-:-:S04]  /*7c00*/  SHF.R.U32.HI R5, RZ, R18, R5 ;  /* 0x00000012ff057219 */ /* 0x000fc80000011605 */
[----:B------:R-:W2:Y:S01]  /*7c10*/  LDC R31, c[0x0][0x648] ;  /* 0x00019200ff1f7b82 */ /* 0x000ea20000000800 */
[-CC-:B---3--:R-:W-:Y:S02]  /*7c20*/  SHF.R.U64 R24, R6, R30.reuse, R5.reuse ;  /* 0x0000001e06187219 */ /* 0x188fe40000001205 */
[-C--:B------:R-:W-:Y:S02]  /*7c30*/  SHF.L.U32 R17, R17, R30.reuse, RZ ;  /* 0x0000001e11117219 */ /* 0x080fe400000006ff */
[-C--:B------:R-:W-:Y:S01]  /*7c40*/  SHF.R.U32.HI R5, RZ, R30.reuse, R5 ;  /* 0x0000001eff057219 */ /* 0x080fe20000011605 */
[----:B------:R-:W-:Y:S01]  /*7c50*/  IMAD.MOV.U32 R4, RZ, RZ, R24 ;  /* 0x000000ffff047224 */ /* 0x000fe200078e0018 */
[----:B------:R-:W-:Y:S01]  /*7c60*/  SHF.L.U32 R30, R19, R30, RZ ;  /* 0x0000001e131e7219 */ /* 0x000fe200000006ff */
[----:B------:R-:W3:Y:S01]  /*7c70*/  LDC R34, c[0x0][0x638] ;  /* 0x00018e00ff227b82 */ /* 0x000ee20000000800 */
[----:B------:R-:W-:-:S07]  /*7c80*/  LOP3.LUT R29, RZ, R17, RZ, 0x33, !PT ;  /* 0x00000011ff1d7212 */ /* 0x000fce00078e33ff */
[----:B------:R-:W0:Y:S01]  /*7c90*/  LDC R35, c[0x0][0x610] ;  /* 0x00018400ff237b82 */ /* 0x000e220000000800 */
        /* <DEDUP_REMOVED lines=11> */
.L_x_168:
[----:B--2---:R-:W-:Y:S01]  /*7d50*/  SHF.R.U64 R4, R4, R31, R5 ;  /* 0x0000001f04047219 */ /* 0x004fe20000001205 */
[----:B0-----:R-:W-:Y:S01]  /*7d60*/  VIADD R19, R26, 0xffffffff ;  /* 0xffffffff1a137836 */ /* 0x001fe20000000000 */
[----:B------:R-:W-:Y:S01]  /*7d70*/  LOP3.LUT R17, R6, R29, RZ, 0xc0, !PT ;  /* 0x0000001d06117212 */ /* 0x000fe200078ec0ff */
[----:B------:R-:W-:Y:S02]  /*7d80*/  IMAD.MOV R23, RZ, RZ, -R23 ;  /* 0x000000ffff177224 */ /* 0x000fe400078e0a17 */
[----:B------:R-:W-:Y:S02]  /*7d90*/  IMAD.MOV R5, RZ, RZ, -R4 ;  /* 0x000000ffff057224 */ /* 0x000fe400078e0a04 */
[----:B------:R-:W-:Y:S01]  /*7da0*/  IMAD R6, R30, R4, R17 ;  /* 0x000000041e067224 */ /* 0x000fe200078e0211 */
[----:B------:R-:W-:Y:S01]  /*7db0*/  LOP3.LUT R17, R20, R19, RZ, 0xc0, !PT ;  /* 0x0000001314117212 */ /* 0x000fe200078ec0ff */
[----:B-1----:R-:W-:Y:S02]  /*7dc0*/  @P2 IMAD R27, R25, R23, R28 ;  /* 0x00000017191b2224 */ /* 0x002fe400078e021c */
[----:B---3--:R-:W-:-:S02]  /*7dd0*/  IMAD R4, R5, R34, R24 ;  /* 0x0000002205047224 */ /* 0x008fc400078e0218 */
[----:B------:R-:W-:Y:S02]  /*7de0*/  IMAD R6, R6, R35, R27 ;  /* 0x0000002306067224 */ /* 0x000fe400078e021b */
[----:B------:R-:W-:Y:S02]  /*7df0*/  IMAD R17, R4, R26, R17 ;  /* 0x0000001a04117224 */ /* 0x000fe400078e0211 */
[----:B------:R-:W-:Y:S02]  /*7e00*/  IMAD.MOV.U32 R16, RZ, RZ, 0x1 ;  /* 0x00000001ff107424 */ /* 0x000fe400078e00ff */
[----:B------:R-:W-:Y:S01]  /*7e10*/  IMAD.MOV.U32 R4, RZ, RZ, R22 ;  /* 0x000000ffff047224 */ /* 0x000fe200078e0016 */
[----:B------:R-:W-:Y:S02]  /*7e20*/  SEL R5, R17, R6, !P2 ;  /* 0x0000000611057207 */ /* 0x000fe40005000000 */
[----:B------:R-:W-:-:S07]  /*7e30*/  SEL R6, R6, R17, !P2 ;  /* 0x0000001106067207 */ /* 0x000fce0005000000 */
.L_x_166:
[----:B------:R-:W-:Y:S02]  /*7e40*/  LOP3.LUT P0, RZ, R16, 0xff, RZ, 0xc0, !PT ;  /* 0x000000ff10ff7812 */ /* 0x000fe4000780c0ff */
[----:B------:R-:W-:-:S11]  /*7e50*/  LOP3.LUT R148, R148, 0x1, RZ, 0x3c, !PT ;  /* 0x0000000194947812 */ /* 0x000fd600078e3cff */
[----:B------:R-:W-:Y:S05]  /*7e60*/  @P0 BRA `(.L_x_169) ;  /* 0xffffff9400540947 */ /* 0x000fea000383ffff */
[----:B------:R-:W-:Y:S05]  /*7e70*/  EXIT ;  /* 0x000000000000794d */ /* 0x000fea0003800000 */
.L_x_13:
[----:B------:R-:W-:-:S08]  /*7e80*/  ISETP.NE.AND P0, PT, R20, RZ, PT ;  /* 0x000000ff1400720c */ /* 0x000fd00003f05270 */
[----:B-----5:R-:W0:-:S00]  /*7e90*/  USETMAXREG.DEALLOC.CTAPOOL 0x28 ;  /* 0x00000028000079c8 */ /* 0x020e0000080e0500 */
[----:B------:R-:W-:Y:S05]  /*7ea0*/  @P0 EXIT ;  /* 0x000000000000094d */ /* 0x000fea0003800000 */
[----:B0-----:R-:W-:Y:S01]  /*7eb0*/  LOP3.LUT P0, RZ, R16, 0xff, RZ, 0xc0, !PT ;  /* 0x000000ff10ff7812 */ /* 0x001fe2000780c0ff */
[----:B------:R-:W-:Y:S02]  /*7ec0*/  IMAD.MOV.U32 R12, RZ, RZ, 0x1 ;  /* 0x00000001ff0c7424 */ /* 0x000fe400078e00ff */
[----:B------:R-:W-:-:S10]  /*7ed0*/  IMAD.MOV.U32 R15, RZ, RZ, RZ ;  /* 0x000000ffff0f7224 */ /* 0x000fd400078e00ff */
[----:B------:R-:W-:Y:S05]  /*7ee0*/  @!P0 BRA `(.L_x_170) ;  /* 0x0000000c00088947 */ /* 0x000fea0003800000 */
[----:B------:R-:W-:Y:S01]  /*7ef0*/  LOP3.LUT P0, RZ, R13, 0x1f, RZ, 0xc0, !PT ;  /* 0x0000001f0dff7812 */ /* 0x000fe2000780c0ff */
[----:B------:R-:W-:Y:S01]  /*7f00*/  ULDC UR5, c[0x0][0x658] ;  /* 0x0001960000057ab9 */ /* 0x000fe20000000800 */
[----:B------:R-:W-:Y:S01]  /*7f10*/  UMOV UR6, 0xffffffff ;  /* 0xffffffff00067882 */ /* 0x000fe20000000000 */
[----:B------:R-:W-:Y:S01]  /*7f20*/  BSSY B0, `(.L_x_170) ;  /* 0x00000be000007945 */ /* 0x000fe20003800000 */
[----:B------:R-:W-:Y:S01]  /*7f30*/  USHF.L.U32 UR6, UR6, UR5, URZ ;  /* 0x0000000506067299 */ /* 0x000fe2000800063f */
[C---:B------:R-:W-:Y:S01]  /*7f40*/  ISETP.NE.AND P3, PT, R11.reuse, RZ, PT ;  /* 0x000000ff0b00720c */ /* 0x040fe20003f65270 */
[----:B------:R-:W-:Y:S01]  /*7f50*/  IMAD.MOV.U32 R14, RZ, RZ, 0x1 ;  /* 0x00000001ff0e7424 */ /* 0x000fe200078e00ff */
[----:B------:R-:W-:Y:S01]  /*7f60*/  ISETP.NE.OR P0, PT, R11, RZ, !P0 ;  /* 0x000000ff0b00720c */ /* 0x000fe20004705670 */
[----:B------:R-:W-:Y:S01]  /*7f70*/  IMAD.MOV.U32 R12, RZ, RZ, 0x1 ;  /* 0x00000001ff0c7424 */ /* 0x000fe200078e00ff */
[----:B------:R-:W-:Y:S01]  /*7f80*/  LOP3.LUT R13, R7, 0x2, RZ, 0xfc, !PT ;  /* 0x00000002070d7812 */ /* 0x000fe200078efcff */
[----:B------:R-:W-:Y:S01]  /*7f90*/  IMAD.MOV.U32 R15, RZ, RZ, RZ ;  /* 0x000000ffff0f7224 */ /* 0x000fe200078e00ff */
[----:B------:R-:W-:Y:S01]  /*7fa0*/  ULDC UR4, c[0x0][0x600] ;  /* 0x0001800000047ab9 */ /* 0x000fe20000000800 */
[----:B------:R-:W-:Y:S01]  /*7fb0*/  UMOV UR7, 0x1 ;  /* 0x0000000100077882 */ /* 0x000fe20000000000 */
[----:B------:R-:W-:-:S02]  /*7fc0*/  UIADD3 UR22, UR13, 0x1, URZ ;  /* 0x000000010d167890 */ /* 0x000fc4000fffe03f */
[----:B------:R-:W-:Y:S02]  /*7fd0*/  UIADD3 UR16, UR4, -0x1, URZ ;  /* 0xffffffff04107890 */ /* 0x000fe4000fffe03f */
[----:B------:R-:W-:Y:S02]  /*7fe0*/  USHF.L.U32 UR18, UR7, UR5, URZ ;  /* 0x0000000507127299 */ /* 0x000fe4000800063f */
[----:B------:R-:W-:Y:S01]  /*7ff0*/  ULOP3.LUT UR17, URZ, UR6, URZ, 0x33, !UPT ;  /* 0x000000063f117292 */ /* 0x000fe2000f8e333f */
[----:B------:R-:W-:-:S11]  /*8000*/  ULDC.64 UR20, c[0x0][0x198] ;  /* 0x0000660000147ab9 */ /* 0x000fd60000000a00 */
.L_x_182:
[----:B------:R-:W-:-:S03]  /*8010*/  UMOV UR4, 0xffffffff ;  /* 0xffffffff00047882 */ /* 0x000fc60000000000 */
[----:B------:R-:W-:Y:S05]  /*8020*/  BRA.DIV UR4, `(.L_x_171) ;  /* 0x0000000e04b47947 */ /* 0x000fea000b800000 */
[----:B------:R-:W-:-:S13]  /*8030*/  ELECT P1, URZ, PT ;  /* 0x00000000003f782f */ /* 0x000fda0003820000 */
.L_x_194:
[----:B------:R-:W0:Y:S01]  /*8040*/  LDC R10, c[0x0][0x28c] ;  /* 0x0000a300ff0a7b82 */ /* 0x000e220000000800 */
[----:B------:R-:W-:Y:S01]  /*8050*/  BSSY B1, `(.L_x_172) ;  /* 0x0000037000017945 */ /* 0x000fe20003800000 */
[----:B0-----:R-:W-:-:S13]  /*8060*/  ISETP.LT.OR P1, PT, R10, 0x1, !P1 ;  /* 0x000000010a00780c */ /* 0x001fda0004f21670 */
[----:B------:R-:W-:Y:S05]  /*8070*/  @P1 BRA `(.L_x_173) ;  /* 0x0000000000d01947 */ /* 0x000fea0003800000 */
[----:B------:R-:W-:Y:S02]  /*8080*/  IMAD.SHL.U32 R16, R5, 0x80, RZ ;  /* 0x0000008005107824 */ /* 0x000fe400078e00ff */
[----:B------:R-:W-:Y:S02]  /*8090*/  IMAD.SHL.U32 R17, R6, 0x40, RZ ;  /* 0x0000004006117824 */ /* 0x000fe400078e00ff */
[----:B------:R-:W-:Y:S02]  /*80a0*/  IMAD.MOV.U32 R18, RZ, RZ, RZ ;  /* 0x000000ffff127224 */ /* 0x000fe400078e00ff */
[----:B------:R-:W-:Y:S02]  /*80b0*/  IMAD.U32 R20, RZ, RZ, UR22 ;  /* 0x00000016ff147e24 */ /* 0x000fe4000f8e00ff */
[----:B------:R-:W-:Y:S02]  /*80c0*/  IMAD.MOV.U32 R5, RZ, RZ, R12 ;  /* 0x000000ffff057224 */ /* 0x000fe400078e000c */
[----:B------:R-:W-:-:S07]  /*80d0*/  IMAD.MOV.U32 R6, RZ, RZ, R15 ;  /* 0x000000ffff067224 */ /* 0x000fce00078e000f */
.L_x_177:
[----:B------:R-:W0:Y:S01]  /*80e0*/  S2R R11, SR_CgaCtaId ;  /* 0x00000000000b7919 */ /* 0x000e220000008800 */
[----:B------:R-:W-:-:S04]  /*80f0*/  MOV R10, 0x400 ;  /* 0x00000400000a7802 */ /* 0x000fc80000000f00 */
[----:B0-----:R-:W-:Y:S02]  /*8100*/  LEA R21, R11, R10, 0x18 ;  /* 0x0000000a0b157211 */ /* 0x001fe400078ec0ff */
[----:B------:R-:W-:Y:S01]  /*8110*/  SHF.L.U32 R10, R5, 0x1f, RZ ;  /* 0x0000001f050a7819 */ /* 0x000fe200000006ff */
[----:B------:R-:W0:Y:S02]  /*8120*/  @!P3 LDC R11, c[0x0][0x500] ;  /* 0x00014000ff0bbb82 */ /* 0x000e240000000800 */
[----:B------:R-:W-:-:S04]  /*8130*/  IMAD R19, R6, 0x8, R21 ;  /* 0x0000000806137824 */ /* 0x000fc800078e0215 */
[----:B------:R-:W1:Y:S02]  /*8140*/  SYNCS.PHASECHK.TRANS64.TRYWAIT P1, [R19+URZ+0x18], R10 ;  /* 0x0000180a130075a7 */ /* 0x000e64000802017f */
[----:B-1----:R-:W-:Y:S05]  /*8150*/  @!P1 BRA `(.L_x_174) ;  /* 0x0000000c00889947 */ /* 0x002fea0003800000 */
.L_x_195:
[----:B-1----:R-:W-:Y:S01]  /*8160*/  PRMT R10, R13, 0x9910, RZ ;  /* 0x000099100d0a7816 */ /* 0x002fe200000000ff */
[----:B0-----:R0:W-:Y:S03]  /*8170*/  @!P3 SYNCS.ARRIVE.TRANS64 RZ, [R19+URZ], R11 ;  /* 0x0000000b13ffb9a7 */ /* 0x0011e6000800003f */
[----:B------:R-:W-:-:S13]  /*8180*/  ISETP.NE.AND P1, PT, R10, 0x2, PT ;  /* 0x000000020a00780c */ /* 0x000fda0003f25270 */
[----:B0-----:R-:W-:Y:S05]  /*8190*/  @P1 BRA `(.L_x_175) ;  /* 0x0000000000041947 */ /* 0x001fea0003800000 */
[----:B------:R-:W-:Y:S01]  /*81a0*/  BPT.TRAP 0x1 ;  /* 0x000000040000795c */ /* 0x000fe20000300000 */
.L_x_175:
[----:B------:R-:W-:Y:S05]  /*81b0*/  @P0 BRA `(.L_x_176) ;  /* 0x0000000000040947 */ /* 0x000fea0003800000 */
[----:B------:R-:W-:Y:S01]  /*81c0*/  BPT.TRAP 0x1 ;  /* 0x000000040000795c */ /* 0x000fe20000300000 */
.L_x_176:
[C-C-:B------:R-:W-:Y:S01]  /*81d0*/  IMAD R10, R6.reuse, 0x1000, R21.reuse ;  /* 0x00001000060a7824 */ /* 0x140fe200078e0215 */
[----:B------:R-:W-:Y:S01]  /*81e0*/  R2UR UR9, R19 ;  /* 0x00000000130972ca */ /* 0x000fe200000e0000 */
[----:B------:R-:W-:Y:S01]  /*81f0*/  IMAD R21, R6, 0x2000, R21 ;  /* 0x0000200006157824 */ /* 0x000fe200078e0215 */
[----:B------:R-:W-:Y:S01]  /*8200*/  UIADD3 UR4, UP0, UR20, 0xf0, URZ ;  /* 0x000000f014047890 */ /* 0x000fe2000ff1e03f */
[----:B------:R-:W-:Y:S01]  /*8210*/  VIADD R20, R20, 0xffffffff ;  /* 0xffffffff14147836 */ /* 0x000fe20000000000 */
[----:B------:R-:W-:Y:S01]  /*8220*/  R2UR UR5, R10 ;  /* 0x000000000a0572ca */ /* 0x000fe200000e0000 */
[----:B------:R-:W-:Y:S01]  /*8230*/  UIADD3 UR24, UP1, UR20, 0x1f0, URZ ;  /* 0x000001f014187890 */ /* 0x000fe2000ff3e03f */
[----:B------:R-:W-:Y:S01]  /*8240*/  R2UR UR8, R21 ;  /* 0x00000000150872ca */ /* 0x000fe200000e0000 */
[----:B------:R-:W-:Y:S01]  /*8250*/  VIADD R6, R6, 0x1 ;  /* 0x0000000106067836 */ /* 0x000fe20000000000 */
[----:B------:R-:W-:Y:S01]  /*8260*/  R2UR UR11, R17 ;  /* 0x00000000110b72ca */ /* 0x000fe200000e0000 */
[----:B------:R-:W-:Y:S01]  /*8270*/  UIADD3.X UR25, URZ, UR21, URZ, UP1, !UPT ;  /* 0x000000153f197290 */ /* 0x000fe20008ffe43f */
[----:B------:R-:W-:Y:S01]  /*8280*/  R2UR UR10, R18 ;  /* 0x00000000120a72ca */ /* 0x000fe200000e0000 */
[----:B------:R-:W-:Y:S01]  /*8290*/  UMOV UR6, 0x0 ;  /* 0x0000000000067882 */ /* 0x000fe20000000000 */
[----:B------:R-:W-:Y:S01]  /*82a0*/  R2UR UR12, R4 ;  /* 0x00000000040c72ca */ /* 0x000fe200000e0000 */
[----:B------:R-:W-:Y:S01]  /*82b0*/  UMOV UR7, 0x10000000 ;  /* 0x1000000000077882 */ /* 0x000fe20000000000 */
[----:B------:R-:W-:Y:S01]  /*82c0*/  R2UR UR19, R16 ;  /* 0x00000000101372ca */ /* 0x000fe200000e0000 */
[----:B------:R-:W-:Y:S01]  /*82d0*/  VIADD R18, R18, 0x40 ;  /* 0x0000004012127836 */ /* 0x000fe20000000000 */
[----:B------:R-:W-:Y:S01]  /*82e0*/  ISETP.GT.AND P4, PT, R20, 0x1, PT ;  /* 0x000000011400780c */ /* 0x000fe20003f84270 */
[----:B------:R-:W-:Y:S01]  /*82f0*/  UIADD3 UR14, UR5, 0x100, URZ ;  /* 0x00000100050e7890 */ /* 0x000fe2000fffe03f */
[----:B------:R-:W-:Y:S01]  /*8300*/  ISETP.NE.AND P1, PT, R6, 0x3, PT ;  /* 0x000000030600780c */ /* 0x000fe20003f25270 */
[----:B------:R-:W-:-:S02]  /*8310*/  UIADD3.X UR5, URZ, UR21, URZ, UP0, !UPT ;  /* 0x000000153f057290 */ /* 0x000fc400087fe43f */
[----:B------:R-:W-:Y:S01]  /*8320*/  UIADD3 UR15, UR8, 0x3100, URZ ;  /* 0x00003100080f7890 */ /* 0x000fe2000fffe03f */
[----:B------:R-:W-:Y:S02]  /*8330*/  SEL R10, RZ, 0x1, P1 ;  /* 0x00000001ff0a7807 */ /* 0x000fe40000800000 */
[----:B------:R-:W-:Y:S01]  /*8340*/  UMOV UR8, UR14 ;  /* 0x0000000e00087c82 */ /* 0x000fe20008000000 */
[----:B------:R-:W-:Y:S02]  /*8350*/  SEL R6, R6, RZ, P1 ;  /* 0x000000ff06067207 */ /* 0x000fe40000800000 */
[----:B------:R-:W-:Y:S01]  /*8360*/  LOP3.LUT R5, R5, R10, RZ, 0x3c, !PT ;  /* 0x0000000a05057212 */ /* 0x000fe200078e3cff */
[----:B------:R0:W-:Y:S02]  /*8370*/  UTMALDG.3D [UR8], [UR4], desc[UR6] ;  /* 0x00000608040075b4 */ /* 0x0001e40008011000 */
[----:B0-----:R-:W-:Y:S01]  /*8380*/  UMOV UR8, UR15 ;  /* 0x0000000f00087c82 */ /* 0x001fe20008000000 */
[----:B------:R-:W-:-:S02]  /*8390*/  UMOV UR11, UR19 ;  /* 0x00000013000b7c82 */ /* 0x000fc40008000000 */
[----:B------:R0:W-:Y:S02]  /*83a0*/  UTMALDG.3D [UR8], [UR24], desc[UR6] ;  /* 0x00000608180075b4 */ /* 0x0001e40008011000 */
[----:B0-----:R-:W-:Y:S05]  /*83b0*/  @P4 BRA `(.L_x_177) ;  /* 0xfffffffc00484947 */ /* 0x001fea000383ffff */
.L_x_173:
[----:B------:R-:W-:Y:S05]  /*83c0*/  BSYNC B1 ;  /* 0x0000000000017941 */ /* 0x000fea0003800000 */
.L_x_172:
[----:B------:R-:W-:Y:S01]  /*83d0*/  LOP3.LUT P5, RZ, R14, 0xff, RZ, 0xc0, !PT ;  /* 0x000000ff0eff7812 */ /* 0x000fe200078ac0ff */
[----:B------:R-:W-:Y:S01]  /*83e0*/  VIADD R6, R15, UR13 ;  /* 0x0000000d0f067c36 */ /* 0x000fe20008000000 */
[----:B------:R-:W-:Y:S01]  /*83f0*/  ULDC.64 UR4, c[0x0][0x650] ;  /* 0x0001940000047ab9 */ /* 0x000fe20000000a00 */
[----:B------:R-:W-:Y:S01]  /*8400*/  IMAD.U32 R11, RZ, RZ, UR13 ;  /* 0x0000000dff0b7e24 */ /* 0x000fe2000f8e00ff */
[----:B------:R-:W-:Y:S01]  /*8410*/  UISETP.GE.U32.AND UP0, UPT, UR13, 0x3, UPT ;  /* 0x000000030d00788c */ /* 0x000fe2000bf06070 */
[----:B------:R-:W-:Y:S01]  /*8420*/  BSSY B1, `(.L_x_178) ;  /* 0x000006b000017945 */ /* 0x000fe20003800000 */
[----:B------:R-:W-:Y:S02]  /*8430*/  ISETP.GT.U32.AND P1, PT, R6, 0x2, PT ;  /* 0x000000020600780c */ /* 0x000fe40003f24070 */
[----:B------:R-:W-:Y:S02]  /*8440*/  PRMT R14, RZ, 0x7610, R14 ;  /* 0x00007610ff0e7816 */ /* 0x000fe4000000000e */
[----:B------:R-:W-:-:S02]  /*8450*/  ISETP.LT.U32.AND P1, PT, R11, 0x3, P1 ;  /* 0x000000030b00780c */ /* 0x000fc40000f21070 */
[----:B------:R-:W-:Y:S01]  /*8460*/  PLOP3.LUT P4, PT, PT, PT, UP0, 0x80, 0x0 ;  /* 0x000000000000781c */ /* 0x000fe20003f8f008 */
[----:B------:R-:W0:Y:S01]  /*8470*/  @P5 S2R R5, SR_CgaCtaId ;  /* 0x0000000000055919 */ /* 0x000e220000008800 */
[----:B------:R-:W-:-:S04]  /*8480*/  @P5 MOV R4, 0x400 ;  /* 0x0000040000045802 */ /* 0x000fc80000000f00 */
[----:B0-----:R-:W-:Y:S01]  /*8490*/  @P5 LEA R10, R5, R4, 0x18 ;  /* 0x00000004050a5211 */ /* 0x001fe200078ec0ff */
[----:B------:R-:W-:-:S03]  /*84a0*/  IMAD.WIDE.U32 R4, R6, -0x55555555, RZ ;  /* 0xaaaaaaab06047825 */ /* 0x000fc600078e00ff */
[----:B------:R0:W-:Y:S01]  /*84b0*/  @P5 SYNCS.ARRIVE.TRANS64.A1T0 RZ, [R10+URZ+0x68], RZ ;  /* 0x000068ff0aff59a7 */ /* 0x0001e2000810003f */
[----:B------:R-:W-:Y:S01]  /*84c0*/  IADD3 R2, P5, R2, R8, RZ ;  /* 0x0000000802027210 */ /* 0x000fe20007fbe0ff */
[----:B------:R-:W-:Y:S01]  /*84d0*/  IMAD.MOV.U32 R4, RZ, RZ, -0x1 ;  /* 0xffffffffff047424 */ /* 0x000fe200078e00ff */
[----:B------:R-:W-:Y:S02]  /*84e0*/  SHF.R.U32.HI R11, RZ, 0x1, R5 ;  /* 0x00000001ff0b7819 */ /* 0x000fe40000011605 */
[----:B------:R-:W-:Y:S01]  /*84f0*/  SEL R5, RZ, 0x1, !P1 ;  /* 0x00000001ff057807 */ /* 0x000fe20004800000 */
[----:B------:R-:W-:Y:S01]  /*8500*/  IMAD.X R3, R3, 0x1, R0, P5 ;  /* 0x0000000103037824 */ /* 0x000fe200028e0600 */
[----:B------:R-:W-:Y:S01]  /*8510*/  ISETP.GE.U32.AND P1, PT, R2, UR4, PT ;  /* 0x0000000402007c0c */ /* 0x000fe2000bf26070 */
[----:B------:R-:W-:Y:S01]  /*8520*/  IMAD R15, R11, -0x3, R6 ;  /* 0xfffffffd0b0f7824 */ /* 0x000fe200078e0206 */
[----:B------:R-:W-:Y:S01]  /*8530*/  LOP3.LUT R12, R12, R5, RZ, 0x3c, !PT ;  /* 0x000000050c0c7212 */ /* 0x000fe200078e3cff */
[----:B------:R-:W-:Y:S01]  /*8540*/  IMAD.MOV.U32 R6, RZ, RZ, -0x1 ;  /* 0xffffffffff067424 */ /* 0x000fe200078e00ff */
[----:B------:R-:W-:Y:S01]  /*8550*/  ISETP.GE.U32.AND.EX P1, PT, R3, UR5, PT, P1 ;  /* 0x0000000503007c0c */ /* 0x000fe2000bf26110 */
[----:B------:R-:W-:Y:S01]  /*8560*/  IMAD.MOV.U32 R5, RZ, RZ, -0x1 ;  /* 0xffffffffff057424 */ /* 0x000fe200078e00ff */
[----:B------:R-:W-:-:S02]  /*8570*/  @P4 LOP3.LUT R12, R12, 0x1, R11, 0x78, !PT ;  /* 0x000000010c0c4812 */ /* 0x000fc400078e780b */
[----:B0-----:R-:W-:-:S09]  /*8580*/  PRMT R10, RZ, 0x7610, R10 ;  /* 0x00007610ff0a7816 */ /* 0x001fd2000000000a */
[----:B------:R-:W-:Y:S05]  /*8590*/  @P1 BRA `(.L_x_179) ;  /* 0x00000004004c1947 */ /* 0x000fea0003800000 */
[----:B------:R-:W0:Y:S01]  /*85a0*/  S2R R17, SR_CTAID.X ;  /* 0x0000000000117919 */ /* 0x000e220000002500 */
[----:B------:R-:W-:Y:S01]  /*85b0*/  ULDC.64 UR4, c[0x0][0x628] ;  /* 0x00018a0000047ab9 */ /* 0x000fe20000000a00 */
[----:B------:R-:W1:Y:S01]  /*85c0*/  LDC R18, c[0x0][0x144] ;  /* 0x00005100ff127b82 */ /* 0x000e620000000800 */
[----:B------:R-:W-:Y:S01]  /*85d0*/  ISETP.NE.U32.AND P1, PT, RZ, UR4, PT ;  /* 0x00000004ff007c0c */ /* 0x000fe2000bf25070 */
[----:B------:R-:W2:Y:S01]  /*85e0*/  S2R R6, SR_CTAID.Y ;  /* 0x0000000000067919 */ /* 0x000ea20000002600 */
[----:B------:R-:W-:Y:S01]  /*85f0*/  ULDC UR6, c[0x0][0x150] ;  /* 0x0000540000067ab9 */ /* 0x000fe20000000800 */
[----:B------:R-:W-:Y:S01]  /*8600*/  ULDC UR7, c[0x0][0x630] ;  /* 0x00018c0000077ab9 */ /* 0x000fe20000000800 */
[----:B------:R-:W-:Y:S01]  /*8610*/  ISETP.NE.AND.EX P1, PT, RZ, UR5, PT, P1 ;  /* 0x00000005ff007c0c */ /* 0x000fe2000bf25310 */
[----:B------:R-:W-:Y:S01]  /*8620*/  IMAD.MOV.U32 R4, RZ, RZ, R2 ;  /* 0x000000ffff047224 */ /* 0x000fe200078e0002 */
[----:B0-----:R-:W-:-:S05]  /*8630*/  I2FP.F32.U32 R5, R17 ;  /* 0x0000001100057245 */ /* 0x001fca0000201000 */
[----:B------:R-:W-:Y:S01]  /*8640*/  FMUL R20, R5, UR6 ;  /* 0x0000000605147c20 */ /* 0x000fe20008400000 */
[----:B------:R-:W-:-:S05]  /*8650*/  IMAD.MOV.U32 R5, RZ, RZ, R3 ;  /* 0x000000ffff057224 */ /* 0x000fca00078e0003 */
[----:B--2---:R-:W-:Y:S05]  /*8660*/  @!P1 BRA `(.L_x_180) ;  /* 0x0000000000289947 */ /* 0x004fea0003800000 */
[----:B------:R-:W-:Y:S02]  /*8670*/  ULDC UR6, c[0x0][0x634] ;  /* 0x00018d0000067ab9 */ /* 0x000fe40000000800 */
[----:B------:R-:W-:-:S05]  /*8680*/  IADD3 R5, P1, R2, UR6, RZ ;  /* 0x0000000602057c10 */ /* 0x000fca000ff3e0ff */
[----:B------:R-:W-:-:S04]  /*8690*/  IMAD.X R19, RZ, RZ, R3, P1 ;  /* 0x000000ffff137224 */ /* 0x000fc800008e0603 */
[----:B------:R-:W-:-:S04]  /*86a0*/  IMAD.WIDE.U32 R10, R19, UR4, RZ ;  /* 0x00000004130a7c25 */ /* 0x000fc8000f8e00ff */
[----:B------:R-:W-:-:S04]  /*86b0*/  IMAD.WIDE.U32 R10, P1, R5, UR5, R10 ;  /* 0x00000005050a7c25 */ /* 0x000fc8000f82000a */
[----:B------:R-:W-:-:S04]  /*86c0*/  IMAD.WIDE.U32 R4, R5, UR4, RZ ;  /* 0x0000000405047c25 */ /* 0x000fc8000f8e00ff */
[----:B------:R-:W-:Y:S01]  /*86d0*/  IMAD.MOV.U32 R4, RZ, RZ, R11 ;  /* 0x000000ffff047224 */ /* 0x000fe200078e000b */
[----:B------:R-:W-:Y:S01]  /*86e0*/  IADD3 RZ, P4, R5, R10, RZ ;  /* 0x0000000a05ff7210 */ /* 0x000fe20007f9e0ff */
[----:B------:R-:W-:-:S04]  /*86f0*/  IMAD.X R5, RZ, RZ, RZ, P1 ;  /* 0x000000ffff057224 */ /* 0x000fc800008e06ff */
[----:B------:R-:W-:-:S08]  /*8700*/  IMAD.WIDE.U32.X R4, R19, UR5, R4, P4 ;  /* 0x0000000513047c25 */ /* 0x000fd0000a0e0404 */
.L_x_180:
[--C-:B------:R-:W-:Y:S01]  /*8710*/  SHF.R.U64 R16, R4, UR7, R5.reuse ;  /* 0x0000000704107c19 */ /* 0x100fe20008001205 */
[----:B------:R-:W0:Y:S01]  /*8720*/  F2I.U32.TRUNC.NTZ R20, R20 ;  /* 0x0000001400147305 */ /* 0x000e22000020f000 */
[----:B------:R-:W-:Y:S01]  /*8730*/  SHF.R.U32.HI R4, RZ, UR7, R5 ;  /* 0x00000007ff047c19 */ /* 0x000fe20008011605 */
[----:B------:R-:W-:Y:S01]  /*8740*/  ULDC.64 UR4, c[0x0][0x620] ;  /* 0x0001880000047ab9 */ /* 0x000fe20000000a00 */
[----:B------:R-:W-:Y:S01]  /*8750*/  IADD3 R11, P1, RZ, -R16, RZ ;  /* 0x80000010ff0b7210 */ /* 0x000fe20007f3e0ff */
[----:B------:R-:W-:Y:S01]  /*8760*/  ULDC.64 UR6, c[0x0][0x640] ;  /* 0x0001900000067ab9 */ /* 0x000fe20000000a00 */
[----:B------:R-:W2:Y:S03]  /*8770*/  LDC R21, c[0x0][0x148] ;  /* 0x00005200ff157b82 */ /* 0x000ea60000000800 */
[----:B------:R-:W-:Y:S01]  /*8780*/  IMAD.X R4, RZ, RZ, ~R4, P1 ;  /* 0x000000ffff047224 */ /* 0x000fe200008e0e04 */
[----:B------:R-:W-:-:S03]  /*8790*/  ISETP.NE.U32.AND P1, PT, RZ, UR6, PT ;  /* 0x00000006ff007c0c */ /* 0x000fc6000bf25070 */
[----:B------:R-:W-:Y:S01]  /*87a0*/  IMAD R10, R4, UR4, RZ ;  /* 0x00000004040a7c24 */ /* 0x000fe2000f8e02ff */
[----:B------:R-:W-:Y:S01]  /*87b0*/  ISETP.NE.AND.EX P1, PT, RZ, UR7, PT, P1 ;  /* 0x00000007ff007c0c */ /* 0x000fe2000bf25310 */
[----:B------:R-:W-:Y:S01]  /*87c0*/  IMAD.WIDE.U32 R4, R11, UR4, R2 ;  /* 0x000000040b047c25 */ /* 0x000fe2000f8e0002 */
[----:B------:R-:W-:-:S03]  /*87d0*/  ULDC UR4, c[0x0][0x618] ;  /* 0x0001860000047ab9 */ /* 0x000fc60000000800 */
[----:B------:R-:W-:Y:S01]  /*87e0*/  IMAD R11, R11, UR5, R10 ;  /* 0x000000050b0b7c24 */ /* 0x000fe2000f8e020a */
[----:B------:R-:W-:Y:S01]  /*87f0*/  ULDC UR5, c[0x0][0x154] ;  /* 0x0000550000057ab9 */ /* 0x000fe20000000800 */
[----:B0-----:R-:W-:Y:S02]  /*8800*/  IMAD.MOV R10, RZ, RZ, -R20 ;  /* 0x000000ffff0a7224 */ /* 0x001fe400078e0a14 */
[----:B------:R-:W-:Y:S02]  /*8810*/  IMAD.IADD R5, R5, 0x1, R11 ;  /* 0x0000000105057824 */ /* 0x000fe400078e020b */
[----:B-1----:R-:W-:Y:S01]  /*8820*/  IMAD R17, R18, R10, R17 ;  /* 0x0000000a12117224 */ /* 0x002fe200078e0211 */
[----:B------:R-:W-:Y:S02]  /*8830*/  I2FP.F32.U32 R10, R6 ;  /* 0x00000006000a7245 */ /* 0x000fe40000201000 */
[--C-:B------:R-:W-:Y:S02]  /*8840*/  SHF.R.U64 R18, R4, UR4, R5.reuse ;  /* 0x0000000404127c19 */ /* 0x100fe40008001205 */
[----:B------:R-:W-:Y:S01]  /*8850*/  SHF.R.U32.HI R5, RZ, UR4, R5 ;  /* 0x00000004ff057c19 */ /* 0x000fe20008011605 */
[----:B------:R-:W-:Y:S01]  /*8860*/  FMUL R10, R10, UR5 ;  /* 0x000000050a0a7c20 */ /* 0x000fe20008400000 */
[----:B------:R-:W-:-:S02]  /*8870*/  ULDC UR4, c[0x0][0x608] ;  /* 0x0001820000047ab9 */ /* 0x000fc40000000800 */
[--C-:B------:R-:W-:Y:S01]  /*8880*/  SHF.R.U64 R20, R18, UR4, R5.reuse ;  /* 0x0000000412147c19 */ /* 0x100fe20008001205 */
[----:B------:R0:W1:Y:S01]  /*8890*/  F2I.U32.TRUNC.NTZ R22, R10 ;  /* 0x0000000a00167305 */ /* 0x000062000020f000 */
[----:B------:R-:W-:Y:S01]  /*88a0*/  SHF.R.U32.HI R5, RZ, UR4, R5 ;  /* 0x00000004ff057c19 */ /* 0x000fe20008011605 */
[----:B------:R-:W-:-:S03]  /*88b0*/  ULDC UR4, c[0x0][0x658] ;  /* 0x0001960000047ab9 */ /* 0x000fc60000000800 */
[--C-:B------:R-:W-:Y:S02]  /*88c0*/  SHF.R.U64 R19, R20, UR4, R5.reuse ;  /* 0x0000000414137c19 */ /* 0x100fe40008001205 */
[----:B------:R-:W-:-:S03]  /*88d0*/  SHF.R.U32.HI R23, RZ, UR4, R5 ;  /* 0x00000004ff177c19 */ /* 0x000fc60008011605 */
[----:B------:R-:W-:Y:S02]  /*88e0*/  IMAD.MOV.U32 R4, RZ, RZ, R19 ;  /* 0x000000ffff047224 */ /* 0x000fe400078e0013 */
[----:B------:R-:W-:Y:S01]  /*88f0*/  IMAD.MOV.U32 R5, RZ, RZ, R23 ;  /* 0x000000ffff057224 */ /* 0x000fe200078e0017 */
[----:B0-----:R-:W-:Y:S06]  /*8900*/  @!P1 BRA `(.L_x_181) ;  /* 0x0000000000289947 */ /* 0x001fec0003800000 */
        /* <DEDUP_REMOVED lines=10> */
.L_x_181:
[----:B------:R-:W-:Y:S01]  /*89b0*/  ULDC UR4, c[0x0][0x648] ;  /* 0x0001920000047ab9 */ /* 0x000fe20000000800 */
[----:B-1----:R-:W-:Y:S01]  /*89c0*/  IMAD.MOV R22, RZ, RZ, -R22 ;  /* 0x000000ffff167224 */ /* 0x002fe200078e0a16 */
[----:B------:R-:W-:Y:S01]  /*89d0*/  SHF.R.U64 R5, R4, UR4, R5 ;  /* 0x0000000404057c19 */ /* 0x000fe20008001205 */
[----:B------:R-:W-:Y:S01]  /*89e0*/  ULDC UR4, c[0x0][0x638] ;  /* 0x00018e0000047ab9 */ /* 0x000fe20000000800 */
[----:B------:R-:W-:Y:S01]  /*89f0*/  LOP3.LUT R4, R20, UR17, RZ, 0xc0, !PT ;  /* 0x0000001114047c12 */ /* 0x000fe2000f8ec0ff */
[----:B--2---:R-:W-:Y:S01]  /*8a00*/  @P2 IMAD R17, R21, R22, R6 ;  /* 0x0000001615112224 */ /* 0x004fe200078e0206 */
[----:B------:R-:W-:Y:S01]  /*8a10*/  LOP3.LUT R18, R18, UR16, RZ, 0xc0, !PT ;  /* 0x0000001012127c12 */ /* 0x000fe2000f8ec0ff */
[----:B------:R-:W-:Y:S01]  /*8a20*/  IMAD.MOV R6, RZ, RZ, -R5 ;  /* 0x000000ffff067224 */ /* 0x000fe200078e0a05 */
[----:B------:R-:W-:Y:S01]  /*8a30*/  ULDC UR5, c[0x0][0x610] ;  /* 0x0001840000057ab9 */ /* 0x000fe20000000800 */
[----:B------:R-:W-:Y:S02]  /*8a40*/  IMAD R4, R5, UR18, R4 ;  /* 0x0000001205047c24 */ /* 0x000fe4000f8e0204 */
[----:B------:R-:W-:Y:S01]  /*8a50*/  IMAD R19, R6, UR4, R19 ;  /* 0x0000000406137c24 */ /* 0x000fe2000f8e0213 */
[----:B------:R-:W-:Y:S01]  /*8a60*/  ULDC UR4, c[0x0][0x600] ;  /* 0x0001800000047ab9 */ /* 0x000fe20000000800 */
[----:B------:R-:W-:-:S02]  /*8a70*/  IMAD R17, R4, UR5, R17 ;  /* 0x0000000504117c24 */ /* 0x000fc4000f8e0211 */
[----:B------:R-:W-:Y:S02]  /*8a80*/  IMAD R6, R19, UR4, R18 ;  /* 0x0000000413067c24 */ /* 0x000fe4000f8e0212 */
[----:B------:R-:W-:Y:S02]  /*8a90*/  IMAD.MOV.U32 R10, RZ, RZ, 0x1 ;  /* 0x00000001ff0a7424 */ /* 0x000fe400078e00ff */
[----:B------:R-:W-:Y:S01]  /*8aa0*/  IMAD.MOV.U32 R4, RZ, RZ, R16 ;  /* 0x000000ffff047224 */ /* 0x000fe200078e0010 */
[----:B------:R-:W-:Y:S02]  /*8ab0*/  SEL R5, R6, R17, !P2 ;  /* 0x0000001106057207 */ /* 0x000fe40005000000 */
[----:B------:R-:W-:-:S07]  /*8ac0*/  SEL R6, R17, R6, !P2 ;  /* 0x0000000611067207 */ /* 0x000fce0005000000 */
.L_x_179:
[----:B------:R-:W-:Y:S05]  /*8ad0*/  BSYNC B1 ;  /* 0x0000000000017941 */ /* 0x000fea0003800000 */
.L_x_178:
[----:B------:R-:W-:-:S13]  /*8ae0*/  LOP3.LUT P1, RZ, R10, 0xff, RZ, 0xc0, !PT ;  /* 0x000000ff0aff7812 */ /* 0x000fda000782c0ff */
[----:B------:R-:W-:Y:S05]  /*8af0*/  @P1 BRA `(.L_x_182) ;  /* 0xfffffff400441947 */ /* 0x000fea000383ffff */
[----:B------:R-:W-:Y:S05]  /*8b00*/  BSYNC B0 ;  /* 0x0000000000007941 */ /* 0x000fea0003800000 */
.L_x_170:
[----:B------:R-:W-:-:S03]  /*8b10*/  UMOV UR4, 0xffffffff ;  /* 0xffffffff00047882 */ /* 0x000fc60000000000 */
[----:B------:R-:W-:Y:S05]  /*8b20*/  BRA.DIV UR4, `(.L_x_183) ;  /* 0x0000000604287947 */ /* 0x000fea000b800000 */
[----:B------:R-:W-:-:S13]  /*8b30*/  ELECT P0, URZ, PT ;  /* 0x00000000003f782f */ /* 0x000fda0003800000 */
.L_x_198:
[----:B------:R-:W-:Y:S04]  /*8b40*/  BSSY B0, `(.L_x_184) ;  /* 0x0000022000007945 */ /* 0x000fe80003800000 */
[----:B------:R-:W-:Y:S05]  /*8b50*/  @!P0 BRA `(.L_x_185) ;  /* 0x0000000000808947 */ /* 0x000fea0003800000 */
[----:B------:R-:W-:-:S04]  /*8b60*/  LOP3.LUT R7, R7, 0x2, RZ, 0xfc, !PT ;  /* 0x0000000207077812 */ /* 0x000fc800078efcff */
[----:B------:R-:W-:-:S13]  /*8b70*/  ISETP.NE.AND P0, PT, R7, 0x3, PT ;  /* 0x000000030700780c */ /* 0x000fda0003f05270 */
[----:B------:R-:W-:Y:S05]  /*8b80*/  @!P0 BRA `(.L_x_186) ;  /* 0x0000000000048947 */ /* 0x000fea0003800000 */
[----:B------:R-:W-:Y:S01]  /*8b90*/  BPT.TRAP 0x1 ;  /* 0x000000040000795c */ /* 0x000fe20000300000 */
.L_x_186:
[----:B------:R-:W0:Y:S01]  /*8ba0*/  S2R R3, SR_CgaCtaId ;  /* 0x0000000000037919 */ /* 0x000e220000008800 */
[----:B------:R-:W-:Y:S02]  /*8bb0*/  MOV R0, 0x400 ;  /* 0x0000040000007802 */ /* 0x000fe40000000f00 */
[----:B------:R-:W-:Y:S02]  /*8bc0*/  SHF.L.U32 R2, R12, 0x1f, RZ ;  /* 0x0000001f0c027819 */ /* 0x000fe400000006ff */
[----:B0-----:R-:W-:-:S05]  /*8bd0*/  LEA R0, R3, R0, 0x18 ;  /* 0x0000000003007211 */ /* 0x001fca00078ec0ff */
[----:B------:R-:W-:-:S04]  /*8be0*/  VIADD R0, R0, 0x18 ;  /* 0x0000001800007836 */ /* 0x000fc80000000000 */
[C---:B------:R-:W-:Y:S02]  /*8bf0*/  IMAD R7, R15.reuse, 0x8, R0 ;  /* 0x000000080f077824 */ /* 0x040fe400078e0200 */
[----:B------:R-:W-:Y:S02]  /*8c00*/  VIADD R15, R15, 0x1 ;  /* 0x000000010f0f7836 */ /* 0x000fe40000000000 */
[----:B------:R-:W0:Y:S03]  /*8c10*/  SYNCS.PHASECHK.TRANS64.TRYWAIT P0, [R7+URZ], R2 ;  /* 0x00000002070075a7 */ /* 0x000e26000800017f */
[----:B------:R-:W-:-:S04]  /*8c20*/  ISETP.NE.AND P1, PT, R15, 0x3, PT ;  /* 0x000000030f00780c */ /* 0x000fc80003f25270 */
[----:B------:R-:W-:Y:S02]  /*8c30*/  SEL R3, RZ, 0x1, P1 ;  /* 0x00000001ff037807 */ /* 0x000fe40000800000 */
[----:B------:R-:W-:Y:S02]  /*8c40*/  SEL R15, R15, RZ, P1 ;  /* 0x000000ff0f0f7207 */ /* 0x000fe40000800000 */
[----:B------:R-:W-:-:S03]  /*8c50*/  LOP3.LUT R9, R12, R3, RZ, 0x3c, !PT ;  /* 0x000000030c097212 */ /* 0x000fc600078e3cff */
[----:B------:R-:W-:Y:S01]  /*8c60*/  IMAD R6, R15, 0x8, R0 ;  /* 0x000000080f067824 */ /* 0x000fe200078e0200 */
[----:B------:R-:W-:Y:S01]  /*8c70*/  SHF.L.U32 R5, R9, 0x1f, RZ ;  /* 0x0000001f09057819 */ /* 0x000fe200000006ff */
[----:B0-----:R-:W-:Y:S06]  /*8c80*/  @!P0 BRA `(.L_x_187) ;  /* 0x0000000000f48947 */ /* 0x001fec0003800000 */
.L_x_199:
[----:B------:R-:W1:Y:S01]  /*8c90*/  SYNCS.PHASECHK.TRANS64.TRYWAIT P0, [R6+URZ], R5 ;  /* 0x00000005060075a7 */ /* 0x000e62000800017f */
[----:B0-----:R-:W-:-:S05]  /*8ca0*/  VIADD R2, R15, 0x1 ;  /* 0x000000010f027836 */ /* 0x001fca0000000000 */
[----:B------:R-:W-:-:S04]  /*8cb0*/  ISETP.NE.AND P1, PT, R2, 0x3, PT ;  /* 0x000000030200780c */ /* 0x000fc80003f25270 */
[----:B------:R-:W-:Y:S02]  /*8cc0*/  SEL R4, RZ, 0x1, P1 ;  /* 0x00000001ff047807 */ /* 0x000fe40000800000 */
[----:B------:R-:W-:Y:S02]  /*8cd0*/  SEL R3, R2, RZ, P1 ;  /* 0x000000ff02037207 */ /* 0x000fe40000800000 */
[----:B------:R-:W-:Y:S01]  /*8ce0*/  LOP3.LUT R4, R9, R4, RZ, 0x3c, !PT ;  /* 0x0000000409047212 */ /* 0x000fe200078e3cff */
[----:B-1----:R-:W-:Y:S06]  /*8cf0*/  @!P0 BRA `(.L_x_188) ;  /* 0x0000000000ec8947 */ /* 0x002fec0003800000 */
.L_x_200:
[----:B------:R-:W-:Y:S01]  /*8d00*/  IMAD R3, R3, 0x8, R0 ;  /* 0x0000000803037824 */ /* 0x000fe200078e0200 */
[----:B------:R-:W-:-:S07]  /*8d10*/  SHF.L.U32 R0, R4, 0x1f, RZ ;  /* 0x0000001f04007819 */ /* 0x000fce00000006ff */
.L_x_189:
[----:B-1----:R1:W2:Y:S02]  /*8d20*/  SYNCS.PHASECHK.TRANS64.TRYWAIT P0, [R3+URZ], R0 ;  /* 0x00000000030075a7 */ /* 0x0022a4000800017f */
[----:B--2---:R-:W-:Y:S05]  /*8d30*/  @!P0 NANOSLEEP.SYNCS 0x989680 ;  /* 0x009896800000895d */ /* 0x004fea0003900000 */
[----:B------:R-:W2:Y:S02]  /*8d40*/  @!P0 SYNCS.PHASECHK.TRANS64 P0, [R3+URZ], R0 ;  /* 0x00000000030085a7 */ /* 0x000ea4000800007f */
[----:B--2---:R-:W-:Y:S05]  /*8d50*/  @!P0 BRA `(.L_x_189) ;  /* 0xfffffffc00f08947 */ /* 0x004fea000383ffff */
.L_x_185:
[----:B------:R-:W-:Y:S05]  /*8d60*/  BSYNC B0 ;  /* 0x0000000000007941 */ /* 0x000fea0003800000 */
.L_x_184:
[----:B------:R-:W-:Y:S05]  /*8d70*/  EXIT ;  /* 0x000000000000794d */ /* 0x000fea0003800000 */
.L_x_15:
[----:B0-----:R-:W-:-:S04]  /*8d80*/  IMAD.U32 R17, RZ, RZ, UR15 ;  /* 0x0000000fff117e24 */ /* 0x001fc8000f8e00ff */
[----:B------:R0:W1:Y:S03]  /*8d90*/  SYNCS.PHASECHK.TRANS64.TRYWAIT P0, [R17+URZ+-0x8], R16 ;  /* 0xfffff810110075a7 */ /* 0x000066000800017f */
[----:B-1----:R-:W-:Y:S05]  /*8da0*/  @!P0 NANOSLEEP.SYNCS 0x989680 ;  /* 0x009896800000895d */ /* 0x002fea0003900000 */
[----:B------:R-:W1:Y:S02]  /*8db0*/  @!P0 SYNCS.PHASECHK.TRANS64 P0, [R17+URZ+-0x8], R16 ;  /* 0xfffff810110085a7 */ /* 0x000e64000800007f */
[----:B-1----:R-:W-:Y:S05]  /*8dc0*/  @!P0 BRA `(.L_x_15) ;  /* 0xfffffffc00ec8947 */ /* 0x002fea000383ffff */
[----:B------:R-:W-:Y:S05]  /*8dd0*/  BRA `(.L_x_190) ;  /* 0xffffff8400947947 */ /* 0x000fea000383ffff */
.L_x_20:
[----:B-1----:R-:W-:-:S04]  /*8de0*/  IMAD.U32 R17, RZ, RZ, UR6 ;  /* 0x00000006ff117e24 */ /* 0x002fc8000f8e00ff */
[----:B------:R1:W2:Y:S03]  /*8df0*/  SYNCS.PHASECHK.TRANS64.TRYWAIT P0, [R17+URZ], R16 ;  /* 0x00000010110075a7 */ /* 0x0002a6000800017f */
[----:B--2---:R-:W-:Y:S05]  /*8e00*/  @!P0 NANOSLEEP.SYNCS 0x989680 ;  /* 0x009896800000895d */ /* 0x004fea0003900000 */
[----:B------:R-:W2:Y:S02]  /*8e10*/  @!P0 SYNCS.PHASECHK.TRANS64 P0, [R17+URZ], R16 ;  /* 0x00000010110085a7 */ /* 0x000ea4000800007f */
[----:B--2---:R-:W-:Y:S05]  /*8e20*/  @!P0 BRA `(.L_x_20) ;  /* 0xfffffffc00ec8947 */ /* 0x004fea000383ffff */
[----:B------:R-:W-:Y:S05]  /*8e30*/  BRA `(.L_x_19) ;  /* 0xffffff8800c07947 */ /* 0x000fea000383ffff */
.L_x_26:
[----:B-1----:R-:W-:-:S04]  /*8e40*/  IMAD.U32 R18, RZ, RZ, UR9 ;  /* 0x00000009ff127e24 */ /* 0x002fc8000f8e00ff */
[----:B------:R1:W2:Y:S03]  /*8e50*/  SYNCS.PHASECHK.TRANS64.TRYWAIT P0, [R18+URZ], R17 ;  /* 0x00000011120075a7 */ /* 0x0002a6000800017f */
[----:B--2---:R-:W-:Y:S05]  /*8e60*/  @!P0 NANOSLEEP.SYNCS 0x989680 ;  /* 0x009896800000895d */ /* 0x004fea0003900000 */
[----:B------:R-:W2:Y:S02]  /*8e70*/  @!P0 SYNCS.PHASECHK.TRANS64 P0, [R18+URZ], R17 ;  /* 0x00000011120085a7 */ /* 0x000ea4000800007f */
[----:B--2---:R-:W-:Y:S05]  /*8e80*/  @!P0 BRA `(.L_x_26) ;  /* 0xfffffffc00ec8947 */ /* 0x004fea000383ffff */
[----:B------:R-:W-:Y:S05]  /*8e90*/  BRA `(.L_x_25) ;  /* 0xffffff9000f87947 */ /* 0x000fea000383ffff */
.L_x_34:
[----:B0-----:R-:W-:-:S04]  /*8ea0*/  IMAD.U32 R17, RZ, RZ, UR15 ;  /* 0x0000000fff117e24 */ /* 0x001fc8000f8e00ff */
[----:B------:R0:W1:Y:S03]  /*8eb0*/  SYNCS.PHASECHK.TRANS64.TRYWAIT P0, [R17+URZ+0x8], R16 ;  /* 0x00000810110075a7 */ /* 0x000066000800017f */
[----:B-1----:R-:W-:Y:S05]  /*8ec0*/  @!P0 NANOSLEEP.SYNCS 0x989680 ;  /* 0x009896800000895d */ /* 0x002fea0003900000 */
[----:B------:R-:W1:Y:S02]  /*8ed0*/  @!P0 SYNCS.PHASECHK.TRANS64 P0, [R17+URZ+0x8], R16 ;  /* 0x00000810110085a7 */ /* 0x000e64000800007f */
[----:B-1----:R-:W-:Y:S05]  /*8ee0*/  @!P0 BRA `(.L_x_34) ;  /* 0xfffffffc00ec8947 */ /* 0x002fea000383ffff */
[----:B------:R-:W-:Y:S05]  /*8ef0*/  BRA `(.L_x_191) ;  /* 0xffffffa000507947 */ /* 0x000fea000383ffff */
.L_x_171:
[----:B------:R-:W-:Y:S01]  /*8f00*/  BSSY B1, `(.L_x_192) ;  /* 0x0000006000017945 */ /* 0x000fe20003800000 */
[----:B------:R-:W-:-:S07]  /*8f10*/  IMAD.MOV.U32 R10, RZ, RZ, -0x1 ;  /* 0xffffffffff0a7424 */ /* 0x000fce00078e00ff */
[----:B------:R-:W-:Y:S05]  /*8f20*/  WARPSYNC.COLLECTIVE R10, `(.L_x_193) ;  /* 0x000000000a0c7348 */ /* 0x000fea0003c00000 */
[----:B------:R-:W-:Y:S02]  /*8f30*/  ELECT P1, UR62, PT ;  /* 0x00000000003e782f */ /* 0x000fe40003820000 */
[----:B------:R-:W-:Y:S01]  /*8f40*/  MOV R10, UR62 ;  /* 0x0000003e000a7c02 */ /* 0x000fe20008000f00 */
[----:B------:R-:W-:Y:S10]  /*8f50*/  ENDCOLLECTIVE ;  /* 0x000000000000791b */ /* 0x000ff40003800000 */
.L_x_193:
[----:B------:R-:W-:Y:S05]  /*8f60*/  BSYNC B1 ;  /* 0x0000000000017941 */ /* 0x000fea0003800000 */
.L_x_192:
[----:B------:R-:W-:Y:S05]  /*8f70*/  BRA `(.L_x_194) ;  /* 0xfffffff000307947 */ /* 0x000fea000383ffff */
.L_x_174:
[----:B-1----:R1:W2:Y:S02]  /*8f80*/  SYNCS.PHASECHK.TRANS64.TRYWAIT P1, [R19+URZ+0x18], R10 ;  /* 0x0000180a130075a7 */ /* 0x0022a4000802017f */
[----:B--2---:R-:W-:Y:S05]  /*8f90*/  @!P1 NANOSLEEP.SYNCS 0x989680 ;  /* 0x009896800000995d */ /* 0x004fea0003900000 */
[----:B------:R-:W2:Y:S02]  /*8fa0*/  @!P1 SYNCS.PHASECHK.TRANS64 P1, [R19+URZ+0x18], R10 ;  /* 0x0000180a130095a7 */ /* 0x000ea4000802007f */
[----:B--2---:R-:W-:Y:S05]  /*8fb0*/  @!P1 BRA `(.L_x_174) ;  /* 0xfffffffc00f09947 */ /* 0x004fea000383ffff */
[----:B------:R-:W-:Y:S05]  /*8fc0*/  BRA `(.L_x_195) ;  /* 0xfffffff000647947 */ /* 0x000fea000383ffff */
.L_x_183:
[----:B------:R-:W-:Y:S01]  /*8fd0*/  BSSY B0, `(.L_x_196) ;  /* 0x0000006000007945 */ /* 0x000fe20003800000 */
[----:B------:R-:W-:-:S07]  /*8fe0*/  IMAD.MOV.U32 R10, RZ, RZ, -0x1 ;  /* 0xffffffffff0a7424 */ /* 0x000fce00078e00ff */
[----:B------:R-:W-:Y:S05]  /*8ff0*/  WARPSYNC.COLLECTIVE R10, `(.L_x_197) ;  /* 0x000000000a0c7348 */ /* 0x000fea0003c00000 */
[----:B------:R-:W-:Y:S02]  /*9000*/  ELECT P1, UR62, PT ;  /* 0x00000000003e782f */ /* 0x000fe40003820000 */
[----:B------:R-:W-:Y:S01]  /*9010*/  MOV R10, UR62 ;  /* 0x0000003e000a7c02 */ /* 0x000fe20008000f00 */
[----:B------:R-:W-:Y:S10]  /*9020*/  ENDCOLLECTIVE ;  /* 0x000000000000791b */ /* 0x000ff40003800000 */
.L_x_197:
[----:B------:R-:W-:Y:S05]  /*9030*/  BSYNC B0 ;  /* 0x0000000000007941 */ /* 0x000fea0003800000 */
.L_x_196:
[----:B------:R-:W-:Y:S01]  /*9040*/  PLOP3.LUT P0, PT, P1, PT, PT, 0x80, 0x0 ;  /* 0x000000000000781c */ /* 0x000fe20000f0f070 */
[----:B------:R-:W-:-:S12]  /*9050*/  BRA `(.L_x_198) ;  /* 0xfffffff800b87947 */ /* 0x000fd8000383ffff */
.L_x_187:
[----:B0-----:R0:W1:Y:S02]  /*9060*/  SYNCS.PHASECHK.TRANS64.TRYWAIT P0, [R7+URZ], R2 ;  /* 0x00000002070075a7 */ /* 0x001064000800017f */
[----:B-1----:R-:W-:Y:S05]  /*9070*/  @!P0 NANOSLEEP.SYNCS 0x989680 ;  /* 0x009896800000895d */ /* 0x002fea0003900000 */
[----:B------:R-:W1:Y:S02]  /*9080*/  @!P0 SYNCS.PHASECHK.TRANS64 P0, [R7+URZ], R2 ;  /* 0x00000002070085a7 */ /* 0x000e64000800007f */
[----:B-1----:R-:W-:Y:S05]  /*9090*/  @!P0 BRA `(.L_x_187) ;  /* 0xfffffffc00f08947 */ /* 0x002fea000383ffff */
[----:B------:R-:W-:Y:S05]  /*90a0*/  BRA `(.L_x_199) ;  /* 0xfffffff800f87947 */ /* 0x000fea000383ffff */
.L_x_188:
[----:B0-----:R0:W1:Y:S02]  /*90b0*/  SYNCS.PHASECHK.TRANS64.TRYWAIT P0, [R6+URZ], R5 ;  /* 0x00000005060075a7 */ /* 0x001064000800017f */
[----:B-1----:R-:W-:Y:S05]  /*90c0*/  @!P0 NANOSLEEP.SYNCS 0x989680 ;  /* 0x009896800000895d */ /* 0x002fea0003900000 */
[----:B------:R-:W1:Y:S02]  /*90d0*/  @!P0 SYNCS.PHASECHK.TRANS64 P0, [R6+URZ], R5 ;  /* 0x00000005060085a7 */ /* 0x000e64000800007f */
[----:B-1----:R-:W-:Y:S05]  /*90e0*/  @!P0 BRA `(.L_x_188) ;  /* 0xfffffffc00f08947 */ /* 0x002fea000383ffff */
[----:B------:R-:W-:Y:S05]  /*90f0*/  BRA `(.L_x_200) ;  /* 0xfffffffc00007947 */ /* 0x000fea000383ffff */
.L_x_201:
[----:B------:R-:W-:-:S00]  /*9100*/  BRA `(.L_x_201) ;  /* 0xfffffffc00fc7947 */ /* 0x000fc0000383ffff */
[----:B------:R-:W-:-:S00]  /*9110*/  NOP ;  /* 0x0000000000007918 */ /* 0x000fc00000000000 */
        /* <DEDUP_REMOVED lines=14> */
.L_x_202:


//--------------------- .nv.shared._ZN7cutlass13device_kernelINS_4gemm6kernel13GemmUniversalIN4cute5tupleIJiiiiEEENS1_10collective13CollectiveMmaINS1_37MainloopSm90TmaGmmaWarpSpecializedFP8ILi3ENS5_IJNS4_1CILi1EEESB_SB_EEENS1_32KernelTmaWarpSpecializedPingpongEEENS5_IJNSA_ILi64EEENSA_ILi128EEESF_EEENS_12float_e4m3_tENS5_IJlSB_lEEESI_SJ_NS4_8TiledMMAINS4_8MMA_AtomIJNS4_4SM904GMMA31MMA_64x128x32_F32E4M3E4M3_SS_TNILNSN_7ScaleInE1ELSP_1EEEEEENS4_6LayoutISC_NS5_IJNSA_ILi0EEEST_ST_EEEEENS5_IJNS4_10UnderscoreESW_SW_EEEEENS4_13SM90_TMA_LOADENS4_14ComposedLayoutINS4_7SwizzleILi2ELi4ELi3EEENS4_18smem_ptr_flag_bitsILi8EEENSS_INS5_IJNSA_ILi8EEESF_EEENS5_IJSF_SB_EEEEEEEvNS4_8identityESZ_S19_vS1A_EENS_8epilogue10collective6detail29Sm90TmaWarpSpecializedAdapterINS1D_15DefaultEpilogueISI_SJ_SJ_NS1C_6thread17LinearCombinationISI_Li1EffLNS1H_9ScaleType4KindE0ELNS_15FloatRoundStyleE2ESI_EENS1_15EpilogueDefaultEEEEEvvEEEEvNT_6ParamsE --------------------------
	.section	.nv.shared._ZN7cutlass13device_kernelINS_4gemm6kernel13GemmUniversalIN4cute5tupleIJiiiiEEENS1_10collective13CollectiveMmaINS1_37MainloopSm90TmaGmmaWarpSpecializedFP8ILi3ENS5_IJNS4_1CILi1EEESB_SB_EEENS1_32KernelTmaWarpSpecializedPingpongEEENS5_IJNSA_ILi64EEENSA_ILi128EEESF_EEENS_12float_e4m3_tENS5_IJlSB_lEEESI_SJ_NS4_8TiledMMAINS4_8MMA_AtomIJNS4_4SM904GMMA31MMA_64x128x32_F32E4M3E4M3_SS_TNILNSN_7ScaleInE1ELSP_1EEEEEENS4_6LayoutISC_NS5_IJNSA_ILi0EEEST_ST_EEEEENS5_IJNS4_10UnderscoreESW_SW_EEEEENS4_13SM90_TMA_LOADENS4_14ComposedLayoutINS4_7SwizzleILi2ELi4ELi3EEENS4_18smem_ptr_flag_bitsILi8EEENSS_INS5_IJNSA_ILi8EEESF_EEENS5_IJSF_SB_EEEEEEEvNS4_8identityESZ_S19_vS1A_EENS_8epilogue10collective6detail29Sm90TmaWarpSpecializedAdapterINS1D_15DefaultEpilogueISI_SJ_SJ_NS1C_6thread17LinearCombinationISI_Li1EffLNS1H_9ScaleType4KindE0ELNS_15FloatRoundStyleE2ESI_EENS1_15EpilogueDefaultEEEEEvvEEEEvNT_6ParamsE,"aw",@nobits
	.sectionflags	@""
	.align	16
	.zero		1024


//--------------------- .nv.shared.reserved.0     --------------------------
	.section	.nv.shared.reserved.0,"aw",@nobits
	.weak		__nv_reservedSMEM_offset_0_alias
	.size		__nv_reservedSMEM_offset_0_alias, 0, 0
	.other		__nv_reservedSMEM_offset_0_alias,@"STO_CUDA_RESERVED_SHARED STV_DEFAULT"
__nv_reservedSMEM_offset_0_alias:
	.zero		0


//--------------------- .nv.global                --------------------------
	.section	.nv.global,"aw",@nobits
.nv.global:
	.type		_ZN39_INTERNAL_54252d06_4_k_cu_3054d346_27294cute1_E,@object
	.size		_ZN39_INTERNAL_54252d06_4_k_cu_3054d346_27294cute1_E,(_ZN39_INTERNAL_54252d06_4_k_cu_3054d346_27294cuda3std3__45__cpo6cbeginE - _ZN39_INTERNAL_54252d06_4_k_cu_3054d346_27294cute1_E)
_ZN39_INTERNAL_54252d06_4_k_cu_3054d346_27294cute1_E:
	.zero		1
	.type		_ZN39_INTERNAL_54252d06_4_k_cu_3054d346_27294cuda3std3__45__cpo6cbeginE,@object
	.size		_ZN39_INTERNAL_54252d06_4_k_cu_3054d346_27294cuda3std3__45__cpo6cbeginE,(_ZN39_INTERNAL_54252d06_4_k_cu_3054d346_27294cuda3std3__48in_placeE - _ZN39_INTERNAL_54252d06_4_k_cu_3054d346_27294cuda3std3__45__cpo6cbeginE)
_ZN39_INTERNAL_54252d06_4_k_cu_3054d346_27294cuda3std3__45__cpo6cbeginE:
	.zero		1
	.type		_ZN39_INTERNAL_54252d06_4_k_cu_3054d346_27294cuda3std3__48in_placeE,@object
	.size		_ZN39_INTERNAL_54252d06_4_k_cu_3054d346_27294cuda3std3__48in_placeE,(_ZN39_INTERNAL_54252d06_4_k_cu_3054d346_27294cuda3std6ranges3__45__cpo9iter_moveE - _ZN39_INTERNAL_54252d06_4_k_cu_3054d346_27294cuda3std3__48in_placeE)
_ZN39_INTERNAL_54252d06_4_k_cu_3054d346_27294cuda3std3__48in_placeE:
	.zero		1
	.type		_ZN39_INTERNAL_54252d06_4_k_cu_3054d346_27294cuda3std6ranges3__45__cpo9iter_moveE,@object
	.size		_ZN39_INTERNAL_54252d06_4_k_cu_3054d346_27294cuda3std6ranges3__45__cpo9iter_moveE,(_ZN39_INTERNAL_54252d06_4_k_cu_3054d346_27294cuda3std3__45__cpo5beginE - _ZN39_INTERNAL_54252d06_4_k_cu_3054d346_27294cuda3std6ranges3__45__cpo9iter_moveE)
_ZN39_INTERNAL_54252d06_4_k_cu_3054d346_27294cuda3std6ranges3__45__cpo9iter_moveE:
	.zero		1
	.type		_ZN39_INTERNAL_54252d06_4_k_cu_3054d346_27294cuda3std3__45__cpo5beginE,@object
	.size		_ZN39_INTERNAL_54252d06_4_k_cu_3054d346_27294cuda3std3__45__cpo5beginE,(_ZN39_INTERNAL_54252d06_4_k_cu_3054d346_27294cuda3std3__441_GLOBAL__N__54252d06_4_k_cu_3054d346_27296ignoreE - _ZN39_INTERNAL_54252d06_4_k_cu_3054d346_27294cuda3std3__45__cpo5beginE)
_ZN39_INTERNAL_54252d06_4_k_cu_3054d346_27294cuda3std3__45__cpo5beginE:
	.zero		1
	.type		_ZN39_INTERNAL_54252d06_4_k_cu_3054d346_27294cuda3std3__441_GLOBAL__N__54252d06_4_k_cu_3054d346_27296ignoreE,@object
	.size		_ZN39_INTERNAL_54252d06_4_k_cu_3054d346_27294cuda3std3__441_GLOBAL__N__54252d06_4_k_cu_3054d346_27296ignoreE,(_ZN39_INTERNAL_54252d06_4_k_cu_3054d346_27294cute7productE - _ZN39_INTERNAL_54252d06_4_k_cu_3054d346_27294cuda3std3__441_GLOBAL__N__54252d06_4_k_cu_3054d346_27296ignoreE)
_ZN39_INTERNAL_54252d06_4_k_cu_3054d346_27294cuda3std3__441_GLOBAL__N__54252d06_4_k_cu_3054d346_27296ignoreE:
	.zero		1
	.type		_ZN39_INTERNAL_54252d06_4_k_cu_3054d346_27294cute7productE,@object
	.size		_ZN39_INTERNAL_54252d06_4_k_cu_3054d346_27294cute7productE,(_ZN39_INTERNAL_54252d06_4_k_cu_3054d346_27294cuda3std3__45__cpo3endE - _ZN39_INTERNAL_54252d06_4_k_cu_3054d346_27294cute7productE)
_ZN39_INTERNAL_54252d06_4_k_cu_3054d346_27294cute7productE:
	.zero		1
	.type		_ZN39_INTERNAL_54252d06_4_k_cu_3054d346_27294cuda3std3__45__cpo3endE,@object
	.size		_ZN39_INTERNAL_54252d06_4_k_cu_3054d346_27294cuda3std3__45__cpo3endE,(_ZN39_INTERNAL_54252d06_4_k_cu_3054d346_27294cuda3std3__419piecewise_constructE - _ZN39_INTERNAL_54252d06_4_k_cu_3054d346_27294cuda3std3__45__cpo3endE)
_ZN39_INTERNAL_54252d06_4_k_cu_3054d346_27294cuda3std3__45__cpo3endE:
	.zero		1
	.type		_ZN39_INTERNAL_54252d06_4_k_cu_3054d346_27294cuda3std3__419piecewise_constructE,@object
	.size		_ZN39_INTERNAL_54252d06_4_k_cu_3054d346_27294cuda3std3__419piecewise_constructE,(_ZN39_INTERNAL_54252d06_4_k_cu_3054d346_27294cuda3std3__45__cpo4cendE - _ZN39_INTERNAL_54252d06_4_k_cu_3054d346_27294cuda3std3__419piecewise_constructE)
_ZN39_INTERNAL_54252d06_4_k_cu_3054d346_27294cuda3std3__419piecewise_constructE:
	.zero		1
	.type		_ZN39_INTERNAL_54252d06_4_k_cu_3054d346_27294cuda3std3__45__cpo4cendE,@object
	.size		_ZN39_INTERNAL_54252d06_4_k_cu_3054d346_27294cuda3std3__45__cpo4cendE,(_ZN39_INTERNAL_54252d06_4_k_cu_3054d346_27294cuda3std6ranges3__45__cpo4swapE - _ZN39_INTERNAL_54252d06_4_k_cu_3054d346_27294cuda3std3__45__cpo4cendE)
_ZN39_INTERNAL_54252d06_4_k_cu_3054d346_27294cuda3std3__45__cpo4cendE:
	.zero		1
	.type		_ZN39_INTERNAL_54252d06_4_k_cu_3054d346_27294cuda3std6ranges3__45__cpo4swapE,@object
	.size		_ZN39_INTERNAL_54252d06_4_k_cu_3054d346_27294cuda3std6ranges3__45__cpo4swapE,(.L_7 - _ZN39_INTERNAL_54252d06_4_k_cu_3054d346_27294cuda3std6ranges3__45__cpo4swapE)
_ZN39_INTERNAL_54252d06_4_k_cu_3054d346_27294cuda3std6ranges3__45__cpo4swapE:
	.zero		1
.L_7:


//--------------------- .nv.constant0._ZN7cutlass13device_kernelINS_4gemm6kernel13GemmUniversalIN4cute5tupleIJiiiiEEENS1_10collective13CollectiveMmaINS1_37MainloopSm90TmaGmmaWarpSpecializedFP8ILi3ENS5_IJNS4_1CILi1EEESB_SB_EEENS1_32KernelTmaWarpSpecializedPingpongEEENS5_IJNSA_ILi64EEENSA_ILi128EEESF_EEENS_12float_e4m3_tENS5_IJlSB_lEEESI_SJ_NS4_8TiledMMAINS4_8MMA_AtomIJNS4_4SM904GMMA31MMA_64x128x32_F32E4M3E4M3_SS_TNILNSN_7ScaleInE1ELSP_1EEEEEENS4_6LayoutISC_NS5_IJNSA_ILi0EEEST_ST_EEEEENS5_IJNS4_10UnderscoreESW_SW_EEEEENS4_13SM90_TMA_LOADENS4_14ComposedLayoutINS4_7SwizzleILi2ELi4ELi3EEENS4_18smem_ptr_flag_bitsILi8EEENSS_INS5_IJNSA_ILi8EEESF_EEENS5_IJSF_SB_EEEEEEEvNS4_8identityESZ_S19_vS1A_EENS_8epilogue10collective6detail29Sm90TmaWarpSpecializedAdapterINS1D_15DefaultEpilogueISI_SJ_SJ_NS1C_6thread17LinearCombinationISI_Li1EffLNS1H_9ScaleType4KindE0ELNS_15FloatRoundStyleE2ESI_EENS1_15EpilogueDefaultEEEEEvvEEEEvNT_6ParamsE --------------------------
	.section	.nv.constant0._ZN7cutlass13device_kernelINS_4gemm6kernel13GemmUniversalIN4cute5tupleIJiiiiEEENS1_10collective13CollectiveMmaINS1_37MainloopSm90TmaGmmaWarpSpecializedFP8ILi3ENS5_IJNS4_1CILi1EEESB_SB_EEENS1_32KernelTmaWarpSpecializedPingpongEEENS5_IJNSA_ILi64EEENSA_ILi128EEESF_EEENS_12float_e4m3_tENS5_IJlSB_lEEESI_SJ_NS4_8TiledMMAINS4_8MMA_AtomIJNS4_4SM904GMMA31MMA_64x128x32_F32E4M3E4M3_SS_TNILNSN_7ScaleInE1ELSP_1EEEEEENS4_6LayoutISC_NS5_IJNSA_ILi0EEEST_ST_EEEEENS5_IJNS4_10UnderscoreESW_SW_EEEEENS4_13SM90_TMA_LOADENS4_14ComposedLayoutINS4_7SwizzleILi2ELi4ELi3EEENS4_18smem_ptr_flag_bitsILi8EEENSS_INS5_IJNSA_ILi8EEESF_EEENS5_IJSF_SB_EEEEEEEvNS4_8identityESZ_S19_vS1A_EENS_8epilogue10collective6detail29Sm90TmaWarpSpecializedAdapterINS1D_15DefaultEpilogueISI_SJ_SJ_NS1C_6thread17LinearCombinationISI_Li1EffLNS1H_9ScaleType4KindE0ELNS_15FloatRoundStyleE2ESI_EENS1_15EpilogueDefaultEEEEEvvEEEEvNT_6ParamsE,"a",@progbits
	.sectionflags	@""
	.align	4
.nv.constant0._ZN7cutlass13device_kernelINS_4gemm6kernel13GemmUniversalIN4cute5tupleIJiiiiEEENS1_10collective13CollectiveMmaINS1_37MainloopSm90TmaGmmaWarpSpecializedFP8ILi3ENS5_IJNS4_1CILi1EEESB_SB_EEENS1_32KernelTmaWarpSpecializedPingpongEEENS5_IJNSA_ILi64EEENSA_ILi128EEESF_EEENS_12float_e4m3_tENS5_IJlSB_lEEESI_SJ_NS4_8TiledMMAINS4_8MMA_AtomIJNS4_4SM904GMMA31MMA_64x128x32_F32E4M3E4M3_SS_TNILNSN_7ScaleInE1ELSP_1EEEEEENS4_6LayoutISC_NS5_IJNSA_ILi0EEEST_ST_EEEEENS5_IJNS4_10UnderscoreESW_SW_EEEEENS4_13SM90_TMA_LOADENS4_14ComposedLayoutINS4_7SwizzleILi2ELi4ELi3EEENS4_18smem_ptr_flag_bitsILi8EEENSS_INS5_IJNSA_ILi8EEESF_EEENS5_IJSF_SB_EEEEEEEvNS4_8identityESZ_S19_vS1A_EENS_8epilogue10collective6detail29Sm90TmaWarpSpecializedAdapterINS1D_15DefaultEpilogueISI_SJ_SJ_NS1C_6thread17LinearCombinationISI_Li1EffLNS1H_9ScaleType4KindE0ELNS_15FloatRoundStyleE2ESI_EENS1_15EpilogueDefaultEEEEEvvEEEEvNT_6ParamsE:
	.zero		1664


//--------------------- SYMBOLS --------------------------

	.type		.nv.reservedSmem.offset0,@object
	.size		.nv.reservedSmem.offset0,0x4
